//
// Generated by NVIDIA NVVM Compiler
//
// Compiler Build ID: CL-36424714
// Cuda compilation tools, release 13.0, V13.0.88
// Based on NVVM 20.0.0
//

.version 9.0
.target sm_100
.address_size 64

	// .globl	_Z11kernel_sat1Pjij
// _ZZ12kernel_sobelPjS_jjPiE3ker has been demoted
.extern .shared .align 16 .b8 ker[];

.visible .entry _Z11kernel_sat1Pjij(
	.param .u64 .ptr .align 1 _Z11kernel_sat1Pjij_param_0,
	.param .u32 _Z11kernel_sat1Pjij_param_1,
	.param .u32 _Z11kernel_sat1Pjij_param_2
)
{
	.reg .pred 	%p<2>;
	.reg .b32 	%r<20>;
	.reg .b64 	%rd<5>;

	ld.param.u64 	%rd1, [_Z11kernel_sat1Pjij_param_0];
	ld.param.u32 	%r2, [_Z11kernel_sat1Pjij_param_1];
	ld.param.u32 	%r3, [_Z11kernel_sat1Pjij_param_2];
	mov.u32 	%r4, %ctaid.x;
	mov.u32 	%r5, %ctaid.y;
	mov.u32 	%r6, %nctaid.x;
	mad.lo.s32 	%r7, %r5, %r6, %r4;
	mov.u32 	%r8, %ntid.x;
	mov.u32 	%r9, %ntid.y;
	mov.u32 	%r10, %tid.x;
	mov.u32 	%r11, %tid.y;
	mad.lo.s32 	%r12, %r7, %r9, %r11;
	mad.lo.s32 	%r1, %r12, %r8, %r10;
	setp.ge.u32 	%p1, %r1, %r3;
	@%p1 bra 	$L__BB0_2;
	cvta.to.global.u64 	%rd2, %rd1;
	mul.hi.s32 	%r13, %r2, 1431655766;
	shr.u32 	%r14, %r13, 31;
	add.s32 	%r15, %r13, %r14;
	mul.lo.s32 	%r16, %r15, 3;
	sub.s32 	%r17, %r2, %r16;
	mad.lo.s32 	%r18, %r1, 3, %r17;
	mul.wide.s32 	%rd3, %r18, 4;
	add.s64 	%rd4, %rd2, %rd3;
	mov.b32 	%r19, 255;
	st.global.u32 	[%rd4], %r19;
$L__BB0_2:
	ret;

}
	// .globl	_Z11kernel_greyPjj
.visible .entry _Z11kernel_greyPjj(
	.param .u64 .ptr .align 1 _Z11kernel_greyPjj_param_0,
	.param .u32 _Z11kernel_greyPjj_param_1
)
{
	.reg .pred 	%p<2>;
	.reg .b32 	%r<17>;
	.reg .b64 	%rd<5>;
	.reg .b64 	%fd<7>;

	ld.param.u64 	%rd1, [_Z11kernel_greyPjj_param_0];
	ld.param.u32 	%r2, [_Z11kernel_greyPjj_param_1];
	mov.u32 	%r3, %ctaid.x;
	mov.u32 	%r4, %ctaid.y;
	mov.u32 	%r5, %nctaid.x;
	mad.lo.s32 	%r6, %r4, %r5, %r3;
	mov.u32 	%r7, %ntid.x;
	mov.u32 	%r8, %ntid.y;
	mov.u32 	%r9, %tid.x;
	mov.u32 	%r10, %tid.y;
	mad.lo.s32 	%r11, %r6, %r8, %r10;
	mad.lo.s32 	%r1, %r11, %r7, %r9;
	setp.ge.u32 	%p1, %r1, %r2;
	@%p1 bra 	$L__BB1_2;
	cvta.to.global.u64 	%rd2, %rd1;
	mul.lo.s32 	%r12, %r1, 3;
	mul.wide.s32 	%rd3, %r12, 4;
	add.s64 	%rd4, %rd2, %rd3;
	ld.global.u32 	%r13, [%rd4];
	cvt.rn.f64.u32 	%fd1, %r13;
	ld.global.u32 	%r14, [%rd4+4];
	cvt.rn.f64.u32 	%fd2, %r14;
	mul.f64 	%fd3, %fd2, 0d3FE2C8B439581062;
	fma.rn.f64 	%fd4, %fd1, 0d3FD322D0E5604189, %fd3;
	ld.global.u32 	%r15, [%rd4+8];
	cvt.rn.f64.u32 	%fd5, %r15;
	fma.rn.f64 	%fd6, %fd5, 0d3FBD2F1A9FBE76C9, %fd4;
	cvt.rzi.s32.f64 	%r16, %fd6;
	st.global.u32 	[%rd4], %r16;
	st.global.u32 	[%rd4+4], %r16;
	st.global.u32 	[%rd4+8], %r16;
$L__BB1_2:
	ret;

}
	// .globl	_Z14kernel_hmirrorPjS_jj
.visible .entry _Z14kernel_hmirrorPjS_jj(
	.param .u64 .ptr .align 1 _Z14kernel_hmirrorPjS_jj_param_0,
	.param .u64 .ptr .align 1 _Z14kernel_hmirrorPjS_jj_param_1,
	.param .u32 _Z14kernel_hmirrorPjS_jj_param_2,
	.param .u32 _Z14kernel_hmirrorPjS_jj_param_3
)
{
	.reg .pred 	%p<2>;
	.reg .b32 	%r<24>;
	.reg .b64 	%rd<9>;

	ld.param.u64 	%rd1, [_Z14kernel_hmirrorPjS_jj_param_0];
	ld.param.u64 	%rd2, [_Z14kernel_hmirrorPjS_jj_param_1];
	ld.param.u32 	%r2, [_Z14kernel_hmirrorPjS_jj_param_2];
	ld.param.u32 	%r3, [_Z14kernel_hmirrorPjS_jj_param_3];
	mul.lo.s32 	%r4, %r3, %r2;
	mov.u32 	%r5, %ctaid.x;
	mov.u32 	%r6, %ctaid.y;
	mov.u32 	%r7, %nctaid.x;
	mad.lo.s32 	%r8, %r6, %r7, %r5;
	mov.u32 	%r9, %ntid.x;
	mov.u32 	%r10, %ntid.y;
	mov.u32 	%r11, %tid.x;
	mov.u32 	%r12, %tid.y;
	mad.lo.s32 	%r13, %r8, %r10, %r12;
	mad.lo.s32 	%r1, %r13, %r9, %r11;
	setp.ge.u32 	%p1, %r1, %r4;
	@%p1 bra 	$L__BB2_2;
	div.u32 	%r14, %r1, %r2;
	cvta.to.global.u64 	%rd3, %rd2;
	cvta.to.global.u64 	%rd4, %rd1;
	mul.lo.s32 	%r15, %r14, %r2;
	add.s32 	%r16, %r15, %r2;
	mul.lo.s32 	%r17, %r1, 3;
	sub.s32 	%r18, %r15, %r1;
	add.s32 	%r19, %r16, %r18;
	mad.lo.s32 	%r20, %r19, 3, -3;
	mul.wide.s32 	%rd5, %r20, 4;
	add.s64 	%rd6, %rd3, %rd5;
	ld.global.u32 	%r21, [%rd6];
	mul.wide.s32 	%rd7, %r17, 4;
	add.s64 	%rd8, %rd4, %rd7;
	st.global.u32 	[%rd8], %r21;
	ld.global.u32 	%r22, [%rd6+4];
	st.global.u32 	[%rd8+4], %r22;
	ld.global.u32 	%r23, [%rd6+8];
	st.global.u32 	[%rd8+8], %r23;
$L__BB2_2:
	ret;

}
	// .globl	_Z11kernel_blurPjS_jj
.visible .entry _Z11kernel_blurPjS_jj(
	.param .u64 .ptr .align 1 _Z11kernel_blurPjS_jj_param_0,
	.param .u64 .ptr .align 1 _Z11kernel_blurPjS_jj_param_1,
	.param .u32 _Z11kernel_blurPjS_jj_param_2,
	.param .u32 _Z11kernel_blurPjS_jj_param_3
)
{
	.reg .pred 	%p<13>;
	.reg .b32 	%r<69>;
	.reg .b64 	%rd<32>;

	ld.param.u64 	%rd1, [_Z11kernel_blurPjS_jj_param_0];
	ld.param.u64 	%rd2, [_Z11kernel_blurPjS_jj_param_1];
	ld.param.u32 	%r4, [_Z11kernel_blurPjS_jj_param_2];
	ld.param.u32 	%r5, [_Z11kernel_blurPjS_jj_param_3];
	mul.lo.s32 	%r6, %r5, %r4;
	mov.u32 	%r7, %ctaid.x;
	mov.u32 	%r8, %ctaid.y;
	mov.u32 	%r9, %nctaid.x;
	mad.lo.s32 	%r10, %r8, %r9, %r7;
	mov.u32 	%r11, %ntid.x;
	mov.u32 	%r12, %ntid.y;
	mov.u32 	%r13, %tid.x;
	mov.u32 	%r14, %tid.y;
	mad.lo.s32 	%r15, %r10, %r12, %r14;
	mad.lo.s32 	%r1, %r15, %r11, %r13;
	div.u32 	%r2, %r1, %r4;
	mul.lo.s32 	%r16, %r2, %r4;
	sub.s32 	%r3, %r1, %r16;
	setp.ge.u32 	%p4, %r1, %r6;
	setp.lt.s32 	%p5, %r3, 1;
	mov.pred 	%p12, 0;
	or.pred  	%p6, %p4, %p5;
	@%p6 bra 	$L__BB3_2;
	add.s32 	%r17, %r4, -1;
	setp.lt.u32 	%p12, %r3, %r17;
$L__BB3_2:
	setp.lt.s32 	%p7, %r2, 1;
	not.pred 	%p8, %p12;
	or.pred  	%p9, %p7, %p8;
	add.s32 	%r18, %r5, -1;
	setp.ge.u32 	%p10, %r2, %r18;
	or.pred  	%p11, %p10, %p9;
	@%p11 bra 	$L__BB3_4;
	cvta.to.global.u64 	%rd3, %rd2;
	mul.lo.s32 	%r19, %r1, 3;
	add.s32 	%r20, %r2, -1;
	mad.lo.s32 	%r21, %r20, %r4, %r3;
	mul.lo.s32 	%r22, %r21, 3;
	add.s32 	%r23, %r19, -3;
	add.s32 	%r24, %r19, 3;
	shl.b32 	%r25, %r4, 1;
	add.s32 	%r26, %r21, %r25;
	mul.lo.s32 	%r27, %r26, 3;
	mul.wide.s32 	%rd4, %r19, 4;
	add.s64 	%rd5, %rd3, %rd4;
	ld.global.u32 	%r28, [%rd5];
	mul.wide.u32 	%rd6, %r22, 4;
	add.s64 	%rd7, %rd3, %rd6;
	ld.global.u32 	%r29, [%rd7];
	add.s32 	%r30, %r29, %r28;
	mul.wide.u32 	%rd8, %r23, 4;
	add.s64 	%rd9, %rd3, %rd8;
	ld.global.u32 	%r31, [%rd9];
	add.s32 	%r32, %r30, %r31;
	mul.wide.u32 	%rd10, %r24, 4;
	add.s64 	%rd11, %rd3, %rd10;
	ld.global.u32 	%r33, [%rd11];
	add.s32 	%r34, %r32, %r33;
	mul.wide.u32 	%rd12, %r27, 4;
	add.s64 	%rd13, %rd3, %rd12;
	ld.global.u32 	%r35, [%rd13];
	add.s32 	%r36, %r34, %r35;
	mul.hi.u32 	%r37, %r36, -858993459;
	shr.u32 	%r38, %r37, 2;
	cvta.to.global.u64 	%rd14, %rd1;
	add.s64 	%rd15, %rd14, %rd4;
	st.global.u32 	[%rd15], %r38;
	ld.global.u32 	%r39, [%rd5+4];
	add.s32 	%r40, %r22, 1;
	mul.wide.u32 	%rd16, %r40, 4;
	add.s64 	%rd17, %rd3, %rd16;
	ld.global.u32 	%r41, [%rd17];
	add.s32 	%r42, %r41, %r39;
	add.s32 	%r43, %r19, -2;
	mul.wide.u32 	%rd18, %r43, 4;
	add.s64 	%rd19, %rd3, %rd18;
	ld.global.u32 	%r44, [%rd19];
	add.s32 	%r45, %r42, %r44;
	add.s32 	%r46, %r19, 4;
	mul.wide.u32 	%rd20, %r46, 4;
	add.s64 	%rd21, %rd3, %rd20;
	ld.global.u32 	%r47, [%rd21];
	add.s32 	%r48, %r45, %r47;
	add.s32 	%r49, %r27, 1;
	mul.wide.u32 	%rd22, %r49, 4;
	add.s64 	%rd23, %rd3, %rd22;
	ld.global.u32 	%r50, [%rd23];
	add.s32 	%r51, %r48, %r50;
	mul.hi.u32 	%r52, %r51, -858993459;
	shr.u32 	%r53, %r52, 2;
	st.global.u32 	[%rd15+4], %r53;
	ld.global.u32 	%r54, [%rd5+8];
	add.s32 	%r55, %r22, 2;
	mul.wide.u32 	%rd24, %r55, 4;
	add.s64 	%rd25, %rd3, %rd24;
	ld.global.u32 	%r56, [%rd25];
	add.s32 	%r57, %r56, %r54;
	add.s32 	%r58, %r19, -1;
	mul.wide.u32 	%rd26, %r58, 4;
	add.s64 	%rd27, %rd3, %rd26;
	ld.global.u32 	%r59, [%rd27];
	add.s32 	%r60, %r57, %r59;
	add.s32 	%r61, %r19, 5;
	mul.wide.u32 	%rd28, %r61, 4;
	add.s64 	%rd29, %rd3, %rd28;
	ld.global.u32 	%r62, [%rd29];
	add.s32 	%r63, %r60, %r62;
	add.s32 	%r64, %r27, 2;
	mul.wide.u32 	%rd30, %r64, 4;
	add.s64 	%rd31, %rd3, %rd30;
	ld.global.u32 	%r65, [%rd31];
	add.s32 	%r66, %r63, %r65;
	mul.hi.u32 	%r67, %r66, -858993459;
	shr.u32 	%r68, %r67, 2;
	st.global.u32 	[%rd15+8], %r68;
$L__BB3_4:
	ret;

}
	// .globl	_Z22kernel_convolution_rgbPjS_jjPfj
.visible .entry _Z22kernel_convolution_rgbPjS_jjPfj(
	.param .u64 .ptr .align 1 _Z22kernel_convolution_rgbPjS_jjPfj_param_0,
	.param .u64 .ptr .align 1 _Z22kernel_convolution_rgbPjS_jjPfj_param_1,
	.param .u32 _Z22kernel_convolution_rgbPjS_jjPfj_param_2,
	.param .u32 _Z22kernel_convolution_rgbPjS_jjPfj_param_3,
	.param .u64 .ptr .align 1 _Z22kernel_convolution_rgbPjS_jjPfj_param_4,
	.param .u32 _Z22kernel_convolution_rgbPjS_jjPfj_param_5
)
{
	.reg .pred 	%p<22>;
	.reg .b32 	%r<172>;
	.reg .b32 	%f<72>;
	.reg .b64 	%rd<17>;

	ld.param.u64 	%rd2, [_Z22kernel_convolution_rgbPjS_jjPfj_param_0];
	ld.param.u64 	%rd4, [_Z22kernel_convolution_rgbPjS_jjPfj_param_1];
	ld.param.u32 	%r68, [_Z22kernel_convolution_rgbPjS_jjPfj_param_2];
	ld.param.u32 	%r69, [_Z22kernel_convolution_rgbPjS_jjPfj_param_3];
	ld.param.u64 	%rd3, [_Z22kernel_convolution_rgbPjS_jjPfj_param_4];
	ld.param.u32 	%r70, [_Z22kernel_convolution_rgbPjS_jjPfj_param_5];
	cvta.to.global.u64 	%rd1, %rd4;
	mov.u32 	%r71, %ctaid.x;
	mov.u32 	%r72, %ctaid.y;
	mov.u32 	%r73, %nctaid.x;
	mad.lo.s32 	%r1, %r72, %r73, %r71;
	mov.u32 	%r2, %ntid.x;
	mov.u32 	%r3, %ntid.y;
	mul.lo.s32 	%r74, %r2, %r3;
	mov.u32 	%r4, %tid.x;
	mov.u32 	%r5, %tid.y;
	mad.lo.s32 	%r6, %r5, %r2, %r4;
	mad.lo.s32 	%r7, %r74, %r1, %r6;
	div.u32 	%r8, %r7, %r68;
	mul.lo.s32 	%r75, %r8, %r68;
	sub.s32 	%r9, %r7, %r75;
	add.s32 	%r76, %r70, -1;
	shr.u32 	%r10, %r76, 1;
	mul.lo.s32 	%r77, %r70, %r70;
	setp.ge.s32 	%p3, %r6, %r77;
	@%p3 bra 	$L__BB4_2;
	cvta.to.global.u64 	%rd5, %rd3;
	mul.wide.u32 	%rd6, %r6, 4;
	add.s64 	%rd7, %rd5, %rd6;
	ld.global.f32 	%f1, [%rd7];
	shl.b32 	%r78, %r6, 2;
	mov.u32 	%r79, ker;
	add.s32 	%r80, %r79, %r78;
	st.shared.f32 	[%r80], %f1;
$L__BB4_2:
	bar.sync 	0;
	mul.lo.s32 	%r81, %r69, %r68;
	setp.ge.u32 	%p5, %r7, %r81;
	setp.lt.s32 	%p6, %r9, %r10;
	mov.pred 	%p21, 0;
	or.pred  	%p7, %p5, %p6;
	@%p7 bra 	$L__BB4_4;
	sub.s32 	%r82, %r68, %r10;
	setp.lt.u32 	%p21, %r9, %r82;
$L__BB4_4:
	setp.ge.s32 	%p8, %r8, %r10;
	sub.s32 	%r83, %r69, %r10;
	setp.lt.u32 	%p9, %r8, %r83;
	and.pred  	%p10, %p8, %p9;
	and.pred  	%p12, %p21, %p10;
	not.pred 	%p13, %p12;
	@%p13 bra 	$L__BB4_17;
	setp.eq.s32 	%p14, %r70, 0;
	mov.b32 	%r166, 0;
	mov.u32 	%r167, %r166;
	mov.u32 	%r168, %r166;
	@%p14 bra 	$L__BB4_16;
	sub.s32 	%r11, %r8, %r10;
	sub.s32 	%r12, %r9, %r10;
	and.b32  	%r13, %r70, 3;
	and.b32  	%r14, %r70, -4;
	and.b32  	%r15, %r70, 1;
	neg.s32 	%r16, %r14;
	shl.b32 	%r17, %r70, 2;
	mad.lo.s32 	%r86, %r3, %r1, %r5;
	mad.lo.s32 	%r87, %r2, %r86, %r4;
	sub.s32 	%r18, %r87, %r10;
	neg.s32 	%r19, %r10;
	mov.b32 	%r142, 0;
	mov.u32 	%r168, %r142;
	mov.u32 	%r167, %r142;
	mov.u32 	%r166, %r142;
$L__BB4_7:
	setp.lt.u32 	%p15, %r70, 4;
	add.s32 	%r90, %r11, %r142;
	mad.lo.s32 	%r24, %r90, %r68, %r12;
	mul.lo.s32 	%r25, %r142, %r70;
	mov.b32 	%r162, 0;
	@%p15 bra 	$L__BB4_10;
	mov.u32 	%r91, ker;
	mad.lo.s32 	%r92, %r17, %r142, %r91;
	add.s32 	%r147, %r92, 8;
	add.s32 	%r93, %r19, %r142;
	mad.lo.s32 	%r94, %r68, %r93, %r18;
	mul.lo.s32 	%r146, %r94, 3;
	mov.u32 	%r148, %r16;
$L__BB4_9:
	.pragma "nounroll";
	mul.wide.s32 	%rd8, %r146, 4;
	add.s64 	%rd9, %rd1, %rd8;
	ld.global.u32 	%r95, [%rd9];
	cvt.rn.f32.u32 	%f2, %r95;
	ld.shared.f32 	%f3, [%r147+-8];
	cvt.rn.f32.s32 	%f4, %r166;
	fma.rn.f32 	%f5, %f3, %f2, %f4;
	cvt.rzi.s32.f32 	%r96, %f5;
	ld.global.u32 	%r97, [%rd9+4];
	cvt.rn.f32.u32 	%f6, %r97;
	cvt.rn.f32.s32 	%f7, %r167;
	fma.rn.f32 	%f8, %f3, %f6, %f7;
	cvt.rzi.s32.f32 	%r98, %f8;
	ld.global.u32 	%r99, [%rd9+8];
	cvt.rn.f32.u32 	%f9, %r99;
	cvt.rn.f32.s32 	%f10, %r168;
	fma.rn.f32 	%f11, %f3, %f9, %f10;
	cvt.rzi.s32.f32 	%r100, %f11;
	ld.global.u32 	%r101, [%rd9+12];
	cvt.rn.f32.u32 	%f12, %r101;
	ld.shared.f32 	%f13, [%r147+-4];
	cvt.rn.f32.s32 	%f14, %r96;
	fma.rn.f32 	%f15, %f13, %f12, %f14;
	cvt.rzi.s32.f32 	%r102, %f15;
	ld.global.u32 	%r103, [%rd9+16];
	cvt.rn.f32.u32 	%f16, %r103;
	cvt.rn.f32.s32 	%f17, %r98;
	fma.rn.f32 	%f18, %f13, %f16, %f17;
	cvt.rzi.s32.f32 	%r104, %f18;
	ld.global.u32 	%r105, [%rd9+20];
	cvt.rn.f32.u32 	%f19, %r105;
	cvt.rn.f32.s32 	%f20, %r100;
	fma.rn.f32 	%f21, %f13, %f19, %f20;
	cvt.rzi.s32.f32 	%r106, %f21;
	ld.global.u32 	%r107, [%rd9+24];
	cvt.rn.f32.u32 	%f22, %r107;
	ld.shared.f32 	%f23, [%r147];
	cvt.rn.f32.s32 	%f24, %r102;
	fma.rn.f32 	%f25, %f23, %f22, %f24;
	cvt.rzi.s32.f32 	%r108, %f25;
	ld.global.u32 	%r109, [%rd9+28];
	cvt.rn.f32.u32 	%f26, %r109;
	cvt.rn.f32.s32 	%f27, %r104;
	fma.rn.f32 	%f28, %f23, %f26, %f27;
	cvt.rzi.s32.f32 	%r110, %f28;
	ld.global.u32 	%r111, [%rd9+32];
	cvt.rn.f32.u32 	%f29, %r111;
	cvt.rn.f32.s32 	%f30, %r106;
	fma.rn.f32 	%f31, %f23, %f29, %f30;
	cvt.rzi.s32.f32 	%r112, %f31;
	ld.global.u32 	%r113, [%rd9+36];
	cvt.rn.f32.u32 	%f32, %r113;
	ld.shared.f32 	%f33, [%r147+4];
	cvt.rn.f32.s32 	%f34, %r108;
	fma.rn.f32 	%f35, %f33, %f32, %f34;
	cvt.rzi.s32.f32 	%r166, %f35;
	ld.global.u32 	%r114, [%rd9+40];
	cvt.rn.f32.u32 	%f36, %r114;
	cvt.rn.f32.s32 	%f37, %r110;
	fma.rn.f32 	%f38, %f33, %f36, %f37;
	cvt.rzi.s32.f32 	%r167, %f38;
	ld.global.u32 	%r115, [%rd9+44];
	cvt.rn.f32.u32 	%f39, %r115;
	cvt.rn.f32.s32 	%f40, %r112;
	fma.rn.f32 	%f41, %f33, %f39, %f40;
	cvt.rzi.s32.f32 	%r168, %f41;
	add.s32 	%r148, %r148, 4;
	add.s32 	%r147, %r147, 16;
	add.s32 	%r146, %r146, 12;
	setp.ne.s32 	%p16, %r148, 0;
	mov.u32 	%r162, %r14;
	@%p16 bra 	$L__BB4_9;
$L__BB4_10:
	setp.eq.s32 	%p17, %r13, 0;
	@%p17 bra 	$L__BB4_15;
	setp.eq.s32 	%p18, %r13, 1;
	@%p18 bra 	$L__BB4_13;
	add.s32 	%r117, %r24, %r162;
	mul.lo.s32 	%r118, %r117, 3;
	mul.wide.s32 	%rd10, %r118, 4;
	add.s64 	%rd11, %rd1, %rd10;
	ld.global.u32 	%r119, [%rd11];
	cvt.rn.f32.u32 	%f42, %r119;
	add.s32 	%r120, %r162, %r25;
	shl.b32 	%r121, %r120, 2;
	mov.u32 	%r122, ker;
	add.s32 	%r123, %r122, %r121;
	ld.shared.f32 	%f43, [%r123];
	cvt.rn.f32.s32 	%f44, %r166;
	fma.rn.f32 	%f45, %f43, %f42, %f44;
	cvt.rzi.s32.f32 	%r124, %f45;
	ld.global.u32 	%r125, [%rd11+4];
	cvt.rn.f32.u32 	%f46, %r125;
	cvt.rn.f32.s32 	%f47, %r167;
	fma.rn.f32 	%f48, %f43, %f46, %f47;
	cvt.rzi.s32.f32 	%r126, %f48;
	ld.global.u32 	%r127, [%rd11+8];
	cvt.rn.f32.u32 	%f49, %r127;
	cvt.rn.f32.s32 	%f50, %r168;
	fma.rn.f32 	%f51, %f43, %f49, %f50;
	cvt.rzi.s32.f32 	%r128, %f51;
	ld.global.u32 	%r129, [%rd11+12];
	cvt.rn.f32.u32 	%f52, %r129;
	ld.shared.f32 	%f53, [%r123+4];
	cvt.rn.f32.s32 	%f54, %r124;
	fma.rn.f32 	%f55, %f53, %f52, %f54;
	ld.global.u32 	%r130, [%rd11+16];
	cvt.rn.f32.u32 	%f56, %r130;
	cvt.rn.f32.s32 	%f57, %r126;
	fma.rn.f32 	%f58, %f53, %f56, %f57;
	ld.global.u32 	%r131, [%rd11+20];
	cvt.rn.f32.u32 	%f59, %r131;
	cvt.rn.f32.s32 	%f60, %r128;
	fma.rn.f32 	%f61, %f53, %f59, %f60;
	cvt.rzi.s32.f32 	%r166, %f55;
	cvt.rzi.s32.f32 	%r167, %f58;
	cvt.rzi.s32.f32 	%r168, %f61;
	add.s32 	%r162, %r162, 2;
$L__BB4_13:
	setp.eq.s32 	%p19, %r15, 0;
	@%p19 bra 	$L__BB4_15;
	add.s32 	%r132, %r24, %r162;
	mul.lo.s32 	%r133, %r132, 3;
	mul.wide.s32 	%rd12, %r133, 4;
	add.s64 	%rd13, %rd1, %rd12;
	ld.global.u32 	%r134, [%rd13];
	cvt.rn.f32.u32 	%f62, %r134;
	add.s32 	%r135, %r162, %r25;
	shl.b32 	%r136, %r135, 2;
	mov.u32 	%r137, ker;
	add.s32 	%r138, %r137, %r136;
	ld.shared.f32 	%f63, [%r138];
	cvt.rn.f32.s32 	%f64, %r166;
	fma.rn.f32 	%f65, %f63, %f62, %f64;
	cvt.rzi.s32.f32 	%r166, %f65;
	ld.global.u32 	%r139, [%rd13+4];
	cvt.rn.f32.u32 	%f66, %r139;
	cvt.rn.f32.s32 	%f67, %r167;
	fma.rn.f32 	%f68, %f63, %f66, %f67;
	cvt.rzi.s32.f32 	%r167, %f68;
	ld.global.u32 	%r140, [%rd13+8];
	cvt.rn.f32.u32 	%f69, %r140;
	cvt.rn.f32.s32 	%f70, %r168;
	fma.rn.f32 	%f71, %f63, %f69, %f70;
	cvt.rzi.s32.f32 	%r168, %f71;
$L__BB4_15:
	add.s32 	%r142, %r142, 1;
	setp.ne.s32 	%p20, %r142, %r70;
	@%p20 bra 	$L__BB4_7;
$L__BB4_16:
	mul.lo.s32 	%r141, %r7, 3;
	cvta.to.global.u64 	%rd14, %rd2;
	mul.wide.s32 	%rd15, %r141, 4;
	add.s64 	%rd16, %rd14, %rd15;
	st.global.u32 	[%rd16], %r166;
	st.global.u32 	[%rd16+4], %r167;
	st.global.u32 	[%rd16+8], %r168;
$L__BB4_17:
	ret;

}
	// .globl	_Z12kernel_sobelPjS_jjPi
.visible .entry _Z12kernel_sobelPjS_jjPi(
	.param .u64 .ptr .align 1 _Z12kernel_sobelPjS_jjPi_param_0,
	.param .u64 .ptr .align 1 _Z12kernel_sobelPjS_jjPi_param_1,
	.param .u32 _Z12kernel_sobelPjS_jjPi_param_2,
	.param .u32 _Z12kernel_sobelPjS_jjPi_param_3,
	.param .u64 .ptr .align 1 _Z12kernel_sobelPjS_jjPi_param_4
)
{
	.reg .pred 	%p<14>;
	.reg .b32 	%r<62>;
	.reg .b32 	%f<54>;
	.reg .b64 	%rd<17>;
	// demoted variable
	.shared .align 4 .b8 _ZZ12kernel_sobelPjS_jjPiE3ker[36];
	ld.param.u64 	%rd1, [_Z12kernel_sobelPjS_jjPi_param_0];
	ld.param.u64 	%rd2, [_Z12kernel_sobelPjS_jjPi_param_1];
	ld.param.u32 	%r5, [_Z12kernel_sobelPjS_jjPi_param_2];
	ld.param.u32 	%r6, [_Z12kernel_sobelPjS_jjPi_param_3];
	ld.param.u64 	%rd3, [_Z12kernel_sobelPjS_jjPi_param_4];
	mov.u32 	%r7, %ctaid.x;
	mov.u32 	%r8, %ctaid.y;
	mov.u32 	%r9, %nctaid.x;
	mad.lo.s32 	%r10, %r8, %r9, %r7;
	mov.u32 	%r11, %ntid.x;
	mov.u32 	%r12, %ntid.y;
	mul.lo.s32 	%r13, %r11, %r12;
	mov.u32 	%r14, %tid.x;
	mov.u32 	%r15, %tid.y;
	mad.lo.s32 	%r1, %r15, %r11, %r14;
	mad.lo.s32 	%r2, %r13, %r10, %r1;
	div.u32 	%r3, %r2, %r5;
	mul.lo.s32 	%r16, %r3, %r5;
	sub.s32 	%r4, %r2, %r16;
	setp.gt.u32 	%p3, %r1, 8;
	@%p3 bra 	$L__BB5_2;
	cvta.to.global.u64 	%rd4, %rd3;
	mul.wide.u32 	%rd5, %r1, 4;
	add.s64 	%rd6, %rd4, %rd5;
	ld.global.u32 	%r17, [%rd6];
	cvt.rn.f32.s32 	%f1, %r17;
	shl.b32 	%r18, %r1, 2;
	mov.u32 	%r19, _ZZ12kernel_sobelPjS_jjPiE3ker;
	add.s32 	%r20, %r19, %r18;
	st.shared.f32 	[%r20], %f1;
$L__BB5_2:
	bar.sync 	0;
	mul.lo.s32 	%r21, %r6, %r5;
	setp.ge.u32 	%p5, %r2, %r21;
	setp.lt.s32 	%p6, %r4, 1;
	mov.pred 	%p13, 0;
	or.pred  	%p7, %p5, %p6;
	@%p7 bra 	$L__BB5_4;
	add.s32 	%r22, %r5, -1;
	setp.lt.u32 	%p13, %r4, %r22;
$L__BB5_4:
	setp.gt.s32 	%p8, %r3, 0;
	add.s32 	%r23, %r6, -1;
	setp.lt.u32 	%p9, %r3, %r23;
	and.pred  	%p10, %p8, %p9;
	and.pred  	%p11, %p13, %p10;
	not.pred 	%p12, %p11;
	@%p12 bra 	$L__BB5_6;
	cvta.to.global.u64 	%rd7, %rd2;
	add.s32 	%r24, %r3, -1;
	mad.lo.s32 	%r25, %r24, %r5, %r4;
	add.s32 	%r26, %r25, -1;
	mul.lo.s32 	%r27, %r26, 3;
	mul.wide.s32 	%rd8, %r27, 4;
	add.s64 	%rd9, %rd7, %rd8;
	ld.global.u32 	%r28, [%rd9];
	cvt.rn.f32.u32 	%f2, %r28;
	ld.shared.f32 	%f3, [_ZZ12kernel_sobelPjS_jjPiE3ker];
	fma.rn.f32 	%f4, %f3, %f2, 0f00000000;
	cvt.rzi.s32.f32 	%r29, %f4;
	ld.global.u32 	%r30, [%rd9+12];
	cvt.rn.f32.u32 	%f5, %r30;
	ld.shared.f32 	%f6, [_ZZ12kernel_sobelPjS_jjPiE3ker+4];
	cvt.rn.f32.s32 	%f7, %r29;
	fma.rn.f32 	%f8, %f6, %f5, %f7;
	cvt.rzi.s32.f32 	%r31, %f8;
	ld.shared.f32 	%f9, [_ZZ12kernel_sobelPjS_jjPiE3ker+12];
	fma.rn.f32 	%f10, %f9, %f5, %f7;
	cvt.rzi.s32.f32 	%r32, %f10;
	ld.global.u32 	%r33, [%rd9+24];
	cvt.rn.f32.u32 	%f11, %r33;
	ld.shared.f32 	%f12, [_ZZ12kernel_sobelPjS_jjPiE3ker+8];
	cvt.rn.f32.s32 	%f13, %r31;
	fma.rn.f32 	%f14, %f12, %f11, %f13;
	ld.shared.f32 	%f15, [_ZZ12kernel_sobelPjS_jjPiE3ker+24];
	cvt.rn.f32.s32 	%f16, %r32;
	fma.rn.f32 	%f17, %f15, %f11, %f16;
	add.s32 	%r34, %r26, %r5;
	cvt.rzi.s32.f32 	%r35, %f17;
	cvt.rzi.s32.f32 	%r36, %f14;
	mul.lo.s32 	%r37, %r34, 3;
	mul.wide.s32 	%rd10, %r37, 4;
	add.s64 	%rd11, %rd7, %rd10;
	ld.global.u32 	%r38, [%rd11];
	cvt.rn.f32.u32 	%f18, %r38;
	cvt.rn.f32.s32 	%f19, %r36;
	fma.rn.f32 	%f20, %f9, %f18, %f19;
	cvt.rzi.s32.f32 	%r39, %f20;
	cvt.rn.f32.s32 	%f21, %r35;
	fma.rn.f32 	%f22, %f6, %f18, %f21;
	cvt.rzi.s32.f32 	%r40, %f22;
	ld.global.u32 	%r41, [%rd11+12];
	cvt.rn.f32.u32 	%f23, %r41;
	ld.shared.f32 	%f24, [_ZZ12kernel_sobelPjS_jjPiE3ker+16];
	cvt.rn.f32.s32 	%f25, %r39;
	fma.rn.f32 	%f26, %f24, %f23, %f25;
	cvt.rzi.s32.f32 	%r42, %f26;
	cvt.rn.f32.s32 	%f27, %r40;
	fma.rn.f32 	%f28, %f24, %f23, %f27;
	cvt.rzi.s32.f32 	%r43, %f28;
	ld.global.u32 	%r44, [%rd11+24];
	cvt.rn.f32.u32 	%f29, %r44;
	ld.shared.f32 	%f30, [_ZZ12kernel_sobelPjS_jjPiE3ker+20];
	cvt.rn.f32.s32 	%f31, %r42;
	fma.rn.f32 	%f32, %f30, %f29, %f31;
	ld.shared.f32 	%f33, [_ZZ12kernel_sobelPjS_jjPiE3ker+28];
	cvt.rn.f32.s32 	%f34, %r43;
	fma.rn.f32 	%f35, %f33, %f29, %f34;
	add.s32 	%r45, %r34, %r5;
	cvt.rzi.s32.f32 	%r46, %f35;
	cvt.rzi.s32.f32 	%r47, %f32;
	mul.lo.s32 	%r48, %r45, 3;
	mul.wide.s32 	%rd12, %r48, 4;
	add.s64 	%rd13, %rd7, %rd12;
	ld.global.u32 	%r49, [%rd13];
	cvt.rn.f32.u32 	%f36, %r49;
	cvt.rn.f32.s32 	%f37, %r47;
	fma.rn.f32 	%f38, %f15, %f36, %f37;
	cvt.rzi.s32.f32 	%r50, %f38;
	cvt.rn.f32.s32 	%f39, %r46;
	fma.rn.f32 	%f40, %f12, %f36, %f39;
	cvt.rzi.s32.f32 	%r51, %f40;
	ld.global.u32 	%r52, [%rd13+12];
	cvt.rn.f32.u32 	%f41, %r52;
	cvt.rn.f32.s32 	%f42, %r50;
	fma.rn.f32 	%f43, %f33, %f41, %f42;
	cvt.rzi.s32.f32 	%r53, %f43;
	cvt.rn.f32.s32 	%f44, %r51;
	fma.rn.f32 	%f45, %f30, %f41, %f44;
	cvt.rzi.s32.f32 	%r54, %f45;
	ld.global.u32 	%r55, [%rd13+24];
	cvt.rn.f32.u32 	%f46, %r55;
	ld.shared.f32 	%f47, [_ZZ12kernel_sobelPjS_jjPiE3ker+32];
	cvt.rn.f32.s32 	%f48, %r53;
	fma.rn.f32 	%f49, %f47, %f46, %f48;
	cvt.rzi.s32.f32 	%r56, %f49;
	cvt.rn.f32.s32 	%f50, %r54;
	fma.rn.f32 	%f51, %f47, %f46, %f50;
	cvt.rzi.s32.f32 	%r57, %f51;
	mul.lo.s32 	%r58, %r56, %r56;
	mad.lo.s32 	%r59, %r57, %r57, %r58;
	cvt.rn.f32.u32 	%f52, %r59;
	sqrt.rn.f32 	%f53, %f52;
	cvt.rzi.s32.f32 	%r60, %f53;
	mul.lo.s32 	%r61, %r2, 3;
	cvta.to.global.u64 	%rd14, %rd1;
	mul.wide.s32 	%rd15, %r61, 4;
	add.s64 	%rd16, %rd14, %rd15;
	st.global.u32 	[%rd16], %r60;
	st.global.u32 	[%rd16+4], %r60;
	st.global.u32 	[%rd16+8], %r60;
$L__BB5_6:
	ret;

}
	// .globl	_Z16kernel_reductionPjS_jj
.visible .entry _Z16kernel_reductionPjS_jj(
	.param .u64 .ptr .align 1 _Z16kernel_reductionPjS_jj_param_0,
	.param .u64 .ptr .align 1 _Z16kernel_reductionPjS_jj_param_1,
	.param .u32 _Z16kernel_reductionPjS_jj_param_2,
	.param .u32 _Z16kernel_reductionPjS_jj_param_3
)
{
	.reg .pred 	%p<2>;
	.reg .b32 	%r<51>;
	.reg .b64 	%rd<11>;
	.reg .b64 	%fd<3>;

	ld.param.u64 	%rd1, [_Z16kernel_reductionPjS_jj_param_0];
	ld.param.u64 	%rd2, [_Z16kernel_reductionPjS_jj_param_1];
	ld.param.u32 	%r2, [_Z16kernel_reductionPjS_jj_param_2];
	ld.param.u32 	%r3, [_Z16kernel_reductionPjS_jj_param_3];
	mul.lo.s32 	%r4, %r3, %r2;
	cvt.rn.f64.u32 	%fd1, %r4;
	mul.f64 	%fd2, %fd1, 0d3FD0000000000000;
	cvt.rzi.u32.f64 	%r5, %fd2;
	mov.u32 	%r6, %ctaid.x;
	mov.u32 	%r7, %ctaid.y;
	mov.u32 	%r8, %nctaid.x;
	mad.lo.s32 	%r9, %r7, %r8, %r6;
	mov.u32 	%r10, %ntid.x;
	mov.u32 	%r11, %ntid.y;
	mov.u32 	%r12, %tid.x;
	mov.u32 	%r13, %tid.y;
	mad.lo.s32 	%r14, %r9, %r11, %r13;
	mad.lo.s32 	%r1, %r14, %r10, %r12;
	setp.ge.u32 	%p1, %r1, %r5;
	@%p1 bra 	$L__BB6_2;
	cvta.to.global.u64 	%rd3, %rd2;
	cvta.to.global.u64 	%rd4, %rd1;
	mul.lo.s32 	%r15, %r1, 3;
	shl.b32 	%r16, %r1, 1;
	div.u32 	%r17, %r16, %r2;
	shr.u32 	%r18, %r2, 1;
	rem.u32 	%r19, %r1, %r18;
	shl.b32 	%r20, %r19, 1;
	mul.lo.s32 	%r21, %r17, %r2;
	shl.b32 	%r22, %r21, 1;
	add.s32 	%r23, %r22, %r20;
	mul.lo.s32 	%r24, %r23, 3;
	add.s32 	%r25, %r23, %r2;
	mul.lo.s32 	%r26, %r25, 3;
	mul.wide.s32 	%rd5, %r24, 4;
	add.s64 	%rd6, %rd3, %rd5;
	ld.global.u32 	%r27, [%rd6];
	ld.global.u32 	%r28, [%rd6+12];
	add.s32 	%r29, %r28, %r27;
	mul.wide.s32 	%rd7, %r26, 4;
	add.s64 	%rd8, %rd3, %rd7;
	ld.global.u32 	%r30, [%rd8];
	add.s32 	%r31, %r29, %r30;
	ld.global.u32 	%r32, [%rd8+12];
	add.s32 	%r33, %r31, %r32;
	shr.u32 	%r34, %r33, 2;
	mul.wide.s32 	%rd9, %r15, 4;
	add.s64 	%rd10, %rd4, %rd9;
	st.global.u32 	[%rd10], %r34;
	ld.global.u32 	%r35, [%rd6+4];
	ld.global.u32 	%r36, [%rd6+16];
	add.s32 	%r37, %r36, %r35;
	ld.global.u32 	%r38, [%rd8+4];
	add.s32 	%r39, %r37, %r38;
	ld.global.u32 	%r40, [%rd8+16];
	add.s32 	%r41, %r39, %r40;
	shr.u32 	%r42, %r41, 2;
	st.global.u32 	[%rd10+4], %r42;
	ld.global.u32 	%r43, [%rd6+8];
	ld.global.u32 	%r44, [%rd6+20];
	add.s32 	%r45, %r44, %r43;
	ld.global.u32 	%r46, [%rd8+8];
	add.s32 	%r47, %r45, %r46;
	ld.global.u32 	%r48, [%rd8+20];
	add.s32 	%r49, %r47, %r48;
	shr.u32 	%r50, %r49, 2;
	st.global.u32 	[%rd10+8], %r50;
$L__BB6_2:
	ret;

}


// ===== COMPILED SASS (sm_100) =====

	.target	sm_100

	.elftype	@"ET_EXEC"


//--------------------- .note.nv.tkinfo           --------------------------
	.section	.note.nv.tkinfo,"",@"SHT_NOTE"
	.sectionflags	@"SHF_NOTE_NV_TKINFO"
	.tkinfo
        /*0018*/ 	.word	0x00000002
        /*0030*/ 	.string	""
        /*0030*/ 	.string	"ptxas"
        /*0030*/ 	.string	"Cuda compilation tools, release 13.0, V13.0.88"
        /*0030*/ 	.string	"Build cuda_13.0.r13.0/compiler.36424714_0"
        /*0030*/ 	.string	"-arch sm_100 -m 64 "



//--------------------- .note.nv.cuinfo           --------------------------
	.section	.note.nv.cuinfo,"",@"SHT_NOTE"
	.sectionflags	@"SHF_NOTE_NV_CUINFO"
        /*0018*/ 	.short	0x0002
        /*001a*/ 	.short	0x0064
        /*001c*/ 	.short	0x0082
	.zero		2


//--------------------- .nv.info                  --------------------------
	.section	.nv.info,"",@"SHT_CUDA_INFO"
	.align	4


	//----- nvinfo : EIATTR_REGCOUNT
	.align		4
        /*0000*/ 	.byte	0x04, 0x2f
        /*0002*/ 	.short	(.L_1 - .L_0)
	.align		4
.L_0:
        /*0004*/ 	.word	index@(_Z11kernel_sat1Pjij)
        /*0008*/ 	.word	0x0000000a


	//----- nvinfo : EIATTR_FRAME_SIZE
	.align		4
.L_1:
        /*000c*/ 	.byte	0x04, 0x11
        /*000e*/ 	.short	(.L_3 - .L_2)
	.align		4
.L_2:
        /*0010*/ 	.word	index@(_Z11kernel_sat1Pjij)
        /*0014*/ 	.word	0x00000000


	//----- nvinfo : EIATTR_REGCOUNT
	.align		4
.L_3:
        /*0018*/ 	.byte	0x04, 0x2f
        /*001a*/ 	.short	(.L_5 - .L_4)
	.align		4
.L_4:
        /*001c*/ 	.word	index@(_Z11kernel_greyPjj)
        /*0020*/ 	.word	0x0000000d


	//----- nvinfo : EIATTR_FRAME_SIZE
	.align		4
.L_5:
        /*0024*/ 	.byte	0x04, 0x11
        /*0026*/ 	.short	(.L_7 - .L_6)
	.align		4
.L_6:
        /*0028*/ 	.word	index@(_Z11kernel_greyPjj)
        /*002c*/ 	.word	0x00000000


	//----- nvinfo : EIATTR_REGCOUNT
	.align		4
.L_7:
        /*0030*/ 	.byte	0x04, 0x2f
        /*0032*/ 	.short	(.L_9 - .L_8)
	.align		4
.L_8:
        /*0034*/ 	.word	index@(_Z14kernel_hmirrorPjS_jj)
        /*0038*/ 	.word	0x0000000e


	//----- nvinfo : EIATTR_FRAME_SIZE
	.align		4
.L_9:
        /*003c*/ 	.byte	0x04, 0x11
        /*003e*/ 	.short	(.L_11 - .L_10)
	.align		4
.L_10:
        /*0040*/ 	.word	index@(_Z14kernel_hmirrorPjS_jj)
        /*0044*/ 	.word	0x00000000


	//----- nvinfo : EIATTR_REGCOUNT
	.align		4
.L_11:
        /*0048*/ 	.byte	0x04, 0x2f
        /*004a*/ 	.short	(.L_13 - .L_12)
	.align		4
.L_12:
        /*004c*/ 	.word	index@(_Z11kernel_blurPjS_jj)
        /*0050*/ 	.word	0x0000001c


	//----- nvinfo : EIATTR_FRAME_SIZE
	.align		4
.L_13:
        /*0054*/ 	.byte	0x04, 0x11
        /*0056*/ 	.short	(.L_15 - .L_14)
	.align		4
.L_14:
        /*0058*/ 	.word	index@(_Z11kernel_blurPjS_jj)
        /*005c*/ 	.word	0x00000000


	//----- nvinfo : EIATTR_REGCOUNT
	.align		4
.L_15:
        /*0060*/ 	.byte	0x04, 0x2f
        /*0062*/ 	.short	(.L_17 - .L_16)
	.align		4
.L_16:
        /*0064*/ 	.word	index@(_Z22kernel_convolution_rgbPjS_jjPfj)
        /*0068*/ 	.word	0x00000020


	//----- nvinfo : EIATTR_FRAME_SIZE
	.align		4
.L_17:
        /*006c*/ 	.byte	0x04, 0x11
        /*006e*/ 	.short	(.L_19 - .L_18)
	.align		4
.L_18:
        /*0070*/ 	.word	index@(_Z22kernel_convolution_rgbPjS_jjPfj)
        /*0074*/ 	.word	0x00000000


	//----- nvinfo : EIATTR_REGCOUNT
	.align		4
.L_19:
        /*0078*/ 	.byte	0x04, 0x2f
        /*007a*/ 	.short	(.L_21 - .L_20)
	.align		4
.L_20:
        /*007c*/ 	.word	index@(_Z12kernel_sobelPjS_jjPi)
        /*0080*/ 	.word	0x00000018


	//----- nvinfo : EIATTR_FRAME_SIZE
	.align		4
.L_21:
        /*0084*/ 	.byte	0x04, 0x11
        /*0086*/ 	.short	(.L_23 - .L_22)
	.align		4
.L_22:
        /*0088*/ 	.word	index@($__internal_0_$__cuda_sm20_sqrt_rn_f32_slowpath)
        /*008c*/ 	.word	0x00000000


	//----- nvinfo : EIATTR_FRAME_SIZE
	.align		4
.L_23:
        /*0090*/ 	.byte	0x04, 0x11
        /*0092*/ 	.short	(.L_25 - .L_24)
	.align		4
.L_24:
        /*0094*/ 	.word	index@(_Z12kernel_sobelPjS_jjPi)
        /*0098*/ 	.word	0x00000000


	//----- nvinfo : EIATTR_REGCOUNT
	.align		4
.L_25:
        /*009c*/ 	.byte	0x04, 0x2f
        /*009e*/ 	.short	(.L_27 - .L_26)
	.align		4
.L_26:
        /*00a0*/ 	.word	index@(_Z16kernel_reductionPjS_jj)
        /*00a4*/ 	.word	0x00000010


	//----- nvinfo : EIATTR_FRAME_SIZE
	.align		4
.L_27:
        /*00a8*/ 	.byte	0x04, 0x11
        /*00aa*/ 	.short	(.L_29 - .L_28)
	.align		4
.L_28:
        /*00ac*/ 	.word	index@(_Z16kernel_reductionPjS_jj)
        /*00b0*/ 	.word	0x00000000


	//----- nvinfo : EIATTR_MIN_STACK_SIZE
	.align		4
.L_29:
        /*00b4*/ 	.byte	0x04, 0x12
        /*00b6*/ 	.short	(.L_31 - .L_30)
	.align		4
.L_30:
        /*00b8*/ 	.word	index@(_Z16kernel_reductionPjS_jj)
        /*00bc*/ 	.word	0x00000000


	//----- nvinfo : EIATTR_MIN_STACK_SIZE
	.align		4
.L_31:
        /*00c0*/ 	.byte	0x04, 0x12
        /*00c2*/ 	.short	(.L_33 - .L_32)
	.align		4
.L_32:
        /*00c4*/ 	.word	index@(_Z12kernel_sobelPjS_jjPi)
        /*00c8*/ 	.word	0x00000000


	//----- nvinfo : EIATTR_MIN_STACK_SIZE
	.align		4
.L_33:
        /*00cc*/ 	.byte	0x04, 0x12
        /*00ce*/ 	.short	(.L_35 - .L_34)
	.align		4
.L_34:
        /*00d0*/ 	.word	index@(_Z22kernel_convolution_rgbPjS_jjPfj)
        /*00d4*/ 	.word	0x00000000


	//----- nvinfo : EIATTR_MIN_STACK_SIZE
	.align		4
.L_35:
        /*00d8*/ 	.byte	0x04, 0x12
        /*00da*/ 	.short	(.L_37 - .L_36)
	.align		4
.L_36:
        /*00dc*/ 	.word	index@(_Z11kernel_blurPjS_jj)
        /*00e0*/ 	.word	0x00000000


	//----- nvinfo : EIATTR_MIN_STACK_SIZE
	.align		4
.L_37:
        /*00e4*/ 	.byte	0x04, 0x12
        /*00e6*/ 	.short	(.L_39 - .L_38)
	.align		4
.L_38:
        /*00e8*/ 	.word	index@(_Z14kernel_hmirrorPjS_jj)
        /*00ec*/ 	.word	0x00000000


	//----- nvinfo : EIATTR_MIN_STACK_SIZE
	.align		4
.L_39:
        /*00f0*/ 	.byte	0x04, 0x12
        /*00f2*/ 	.short	(.L_41 - .L_40)
	.align		4
.L_40:
        /*00f4*/ 	.word	index@(_Z11kernel_greyPjj)
        /*00f8*/ 	.word	0x00000000


	//----- nvinfo : EIATTR_MIN_STACK_SIZE
	.align		4
.L_41:
        /*00fc*/ 	.byte	0x04, 0x12
        /*00fe*/ 	.short	(.L_43 - .L_42)
	.align		4
.L_42:
        /*0100*/ 	.word	index@(_Z11kernel_sat1Pjij)
        /*0104*/ 	.word	0x00000000
.L_43:


//--------------------- .nv.compat                --------------------------
	.section	.nv.compat,"",@"SHT_CUDA_COMPAT_INFO"
	.align	4
        /*0000*/ 	.byte	0x02, 0x09, 0x00, 0x00, 0x02, 0x02, 0x01, 0x00, 0x02, 0x05, 0x05, 0x00, 0x03, 0x07, 0x01, 0x01
        /*0010*/ 	.byte	0x02, 0x03, 0x00, 0x00, 0x02, 0x06, 0x01, 0x00, 0x04, 0x0b, 0x08, 0x00, 0x01, 0x00, 0x00, 0x00
        /*0020*/ 	.byte	0x00, 0x00, 0x00, 0x00


//--------------------- .nv.info._Z16kernel_reductionPjS_jj --------------------------
	.section	.nv.info._Z16kernel_reductionPjS_jj,"",@"SHT_CUDA_INFO"
	.sectionflags	@""
	.align	4


	//----- nvinfo : EIATTR_CUDA_API_VERSION
	.align		4
        /*0000*/ 	.byte	0x04, 0x37
        /*0002*/ 	.short	(.L_45 - .L_44)
.L_44:
        /*0004*/ 	.word	0x00000082


	//----- nvinfo : EIATTR_KPARAM_INFO
	.align		4
.L_45:
        /*0008*/ 	.byte	0x04, 0x17
        /*000a*/ 	.short	(.L_47 - .L_46)
.L_46:
        /*000c*/ 	.word	0x00000000
        /*0010*/ 	.short	0x0003
        /*0012*/ 	.short	0x0014
        /*0014*/ 	.byte	0x00, 0xf0, 0x11, 0x00


	//----- nvinfo : EIATTR_KPARAM_INFO
	.align		4
.L_47:
        /*0018*/ 	.byte	0x04, 0x17
        /*001a*/ 	.short	(.L_49 - .L_48)
.L_48:
        /*001c*/ 	.word	0x00000000
        /*0020*/ 	.short	0x0002
        /*0022*/ 	.short	0x0010
        /*0024*/ 	.byte	0x00, 0xf0, 0x11, 0x00


	//----- nvinfo : EIATTR_KPARAM_INFO
	.align		4
.L_49:
        /*0028*/ 	.byte	0x04, 0x17
        /*002a*/ 	.short	(.L_51 - .L_50)
.L_50:
        /*002c*/ 	.word	0x00000000
        /*0030*/ 	.short	0x0001
        /*0032*/ 	.short	0x0008
        /*0034*/ 	.byte	0x00, 0xf5, 0x21, 0x00


	//----- nvinfo : EIATTR_KPARAM_INFO
	.align		4
.L_51:
        /*0038*/ 	.byte	0x04, 0x17
        /*003a*/ 	.short	(.L_53 - .L_52)
.L_52:
        /*003c*/ 	.word	0x00000000
        /*0040*/ 	.short	0x0000
        /*0042*/ 	.short	0x0000
        /*0044*/ 	.byte	0x00, 0xf5, 0x21, 0x00


	//----- nvinfo : EIATTR_SPARSE_MMA_MASK
	.align		4
.L_53:
        /*0048*/ 	.byte	0x03, 0x50
        /*004a*/ 	.short	0x0000


	//----- nvinfo : EIATTR_MAXREG_COUNT
	.align		4
        /*004c*/ 	.byte	0x03, 0x1b
        /*004e*/ 	.short	0x00ff


	//----- nvinfo : EIATTR_MERCURY_ISA_VERSION
	.align		4
        /*0050*/ 	.byte	0x03, 0x5f
        /*0052*/ 	.short	0x0101


	//----- nvinfo : EIATTR_VRC_CTA_INIT_COUNT
	.align		4
        /*0054*/ 	.byte	0x02, 0x4a
	.zero		1
	.zero		1


	//----- nvinfo : EIATTR_EXIT_INSTR_OFFSETS
	.align		4
        /*0058*/ 	.byte	0x04, 0x1c
        /*005a*/ 	.short	(.L_55 - .L_54)


	//   ....[0]....
.L_54:
        /*005c*/ 	.word	0x00000110


	//   ....[1]....
        /*0060*/ 	.word	0x000005c0


	//----- nvinfo : EIATTR_CBANK_PARAM_SIZE
	.align		4
.L_55:
        /*0064*/ 	.byte	0x03, 0x19
        /*0066*/ 	.short	0x0018


	//----- nvinfo : EIATTR_PARAM_CBANK
	.align		4
        /*0068*/ 	.byte	0x04, 0x0a
        /*006a*/ 	.short	(.L_57 - .L_56)
	.align		4
.L_56:
        /*006c*/ 	.word	index@(.nv.constant0._Z16kernel_reductionPjS_jj)
        /*0070*/ 	.short	0x0380
        /*0072*/ 	.short	0x0018


	//----- nvinfo : EIATTR_SW_WAR
	.align		4
.L_57:
        /*0074*/ 	.byte	0x04, 0x36
        /*0076*/ 	.short	(.L_59 - .L_58)
.L_58:
        /*0078*/ 	.word	0x00000008
.L_59:


//--------------------- .nv.info._Z12kernel_sobelPjS_jjPi --------------------------
	.section	.nv.info._Z12kernel_sobelPjS_jjPi,"",@"SHT_CUDA_INFO"
	.sectionflags	@""
	.align	4


	//----- nvinfo : EIATTR_CUDA_API_VERSION
	.align		4
        /*0000*/ 	.byte	0x04, 0x37
        /*0002*/ 	.short	(.L_61 - .L_60)
.L_60:
        /*0004*/ 	.word	0x00000082


	//----- nvinfo : EIATTR_KPARAM_INFO
	.align		4
.L_61:
        /*0008*/ 	.byte	0x04, 0x17
        /*000a*/ 	.short	(.L_63 - .L_62)
.L_62:
        /*000c*/ 	.word	0x00000000
        /*0010*/ 	.short	0x0004
        /*0012*/ 	.short	0x0018
        /*0014*/ 	.byte	0x00, 0xf5, 0x21, 0x00


	//----- nvinfo : EIATTR_KPARAM_INFO
	.align		4
.L_63:
        /*0018*/ 	.byte	0x04, 0x17
        /*001a*/ 	.short	(.L_65 - .L_64)
.L_64:
        /*001c*/ 	.word	0x00000000
        /*0020*/ 	.short	0x0003
        /*0022*/ 	.short	0x0014
        /*0024*/ 	.byte	0x00, 0xf0, 0x11, 0x00


	//----- nvinfo : EIATTR_KPARAM_INFO
	.align		4
.L_65:
        /*0028*/ 	.byte	0x04, 0x17
        /*002a*/ 	.short	(.L_67 - .L_66)
.L_66:
        /*002c*/ 	.word	0x00000000
        /*0030*/ 	.short	0x0002
        /*0032*/ 	.short	0x0010
        /*0034*/ 	.byte	0x00, 0xf0, 0x11, 0x00


	//----- nvinfo : EIATTR_KPARAM_INFO
	.align		4
.L_67:
        /*0038*/ 	.byte	0x04, 0x17
        /*003a*/ 	.short	(.L_69 - .L_68)
.L_68:
        /*003c*/ 	.word	0x00000000
        /*0040*/ 	.short	0x0001
        /*0042*/ 	.short	0x0008
        /*0044*/ 	.byte	0x00, 0xf5, 0x21, 0x00


	//----- nvinfo : EIATTR_KPARAM_INFO
	.align		4
.L_69:
        /*0048*/ 	.byte	0x04, 0x17
        /*004a*/ 	.short	(.L_71 - .L_70)
.L_70:
        /*004c*/ 	.word	0x00000000
        /*0050*/ 	.short	0x0000
        /*0052*/ 	.short	0x0000
        /*0054*/ 	.byte	0x00, 0xf5, 0x21, 0x00


	//----- nvinfo : EIATTR_SPARSE_MMA_MASK
	.align		4
.L_71:
        /*0058*/ 	.byte	0x03, 0x50
        /*005a*/ 	.short	0x0000


	//----- nvinfo : EIATTR_MAXREG_COUNT
	.align		4
        /*005c*/ 	.byte	0x03, 0x1b
        /*005e*/ 	.short	0x00ff


	//----- nvinfo : EIATTR_NUM_BARRIERS
	.align		4
        /*0060*/ 	.byte	0x02, 0x4c
        /*0062*/ 	.byte	0x01
	.zero		1


	//----- nvinfo : EIATTR_MERCURY_ISA_VERSION
	.align		4
        /*0064*/ 	.byte	0x03, 0x5f
        /*0066*/ 	.short	0x0101


	//----- nvinfo : EIATTR_VRC_CTA_INIT_COUNT
	.align		4
        /*0068*/ 	.byte	0x02, 0x4a
	.zero		1
	.zero		1


	//----- nvinfo : EIATTR_EXIT_INSTR_OFFSETS
	.align		4
        /*006c*/ 	.byte	0x04, 0x1c
        /*006e*/ 	.short	(.L_73 - .L_72)


	//   ....[0]....
.L_72:
        /*0070*/ 	.word	0x00000370


	//   ....[1]....
        /*0074*/ 	.word	0x00000a50


	//----- nvinfo : EIATTR_CRS_STACK_SIZE
	.align		4
.L_73:
        /*0078*/ 	.byte	0x04, 0x1e
        /*007a*/ 	.short	(.L_75 - .L_74)
.L_74:
        /*007c*/ 	.word	0x00000000


	//----- nvinfo : EIATTR_CBANK_PARAM_SIZE
	.align		4
.L_75:
        /*0080*/ 	.byte	0x03, 0x19
        /*0082*/ 	.short	0x0020


	//----- nvinfo : EIATTR_PARAM_CBANK
	.align		4
        /*0084*/ 	.byte	0x04, 0x0a
        /*0086*/ 	.short	(.L_77 - .L_76)
	.align		4
.L_76:
        /*0088*/ 	.word	index@(.nv.constant0._Z12kernel_sobelPjS_jjPi)
        /*008c*/ 	.short	0x0380
        /*008e*/ 	.short	0x0020


	//----- nvinfo : EIATTR_SW_WAR
	.align		4
.L_77:
        /*0090*/ 	.byte	0x04, 0x36
        /*0092*/ 	.short	(.L_79 - .L_78)
.L_78:
        /*0094*/ 	.word	0x00000008
.L_79:


//--------------------- .nv.info._Z22kernel_convolution_rgbPjS_jjPfj --------------------------
	.section	.nv.info._Z22kernel_convolution_rgbPjS_jjPfj,"",@"SHT_CUDA_INFO"
	.sectionflags	@""
	.align	4


	//----- nvinfo : EIATTR_CUDA_API_VERSION
	.align		4
        /*0000*/ 	.byte	0x04, 0x37
        /*0002*/ 	.short	(.L_81 - .L_80)
.L_80:
        /*0004*/ 	.word	0x00000082


	//----- nvinfo : EIATTR_KPARAM_INFO
	.align		4
.L_81:
        /*0008*/ 	.byte	0x04, 0x17
        /*000a*/ 	.short	(.L_83 - .L_82)
.L_82:
        /*000c*/ 	.word	0x00000000
        /*0010*/ 	.short	0x0005
        /*0012*/ 	.short	0x0020
        /*0014*/ 	.byte	0x00, 0xf0, 0x11, 0x00


	//----- nvinfo : EIATTR_KPARAM_INFO
	.align		4
.L_83:
        /*0018*/ 	.byte	0x04, 0x17
        /*001a*/ 	.short	(.L_85 - .L_84)
.L_84:
        /*001c*/ 	.word	0x00000000
        /*0020*/ 	.short	0x0004
        /*0022*/ 	.short	0x0018
        /*0024*/ 	.byte	0x00, 0xf5, 0x21, 0x00


	//----- nvinfo : EIATTR_KPARAM_INFO
	.align		4
.L_85:
        /*0028*/ 	.byte	0x04, 0x17
        /*002a*/ 	.short	(.L_87 - .L_86)
.L_86:
        /*002c*/ 	.word	0x00000000
        /*0030*/ 	.short	0x0003
        /*0032*/ 	.short	0x0014
        /*0034*/ 	.byte	0x00, 0xf0, 0x11, 0x00


	//----- nvinfo : EIATTR_KPARAM_INFO
	.align		4
.L_87:
        /*0038*/ 	.byte	0x04, 0x17
        /*003a*/ 	.short	(.L_89 - .L_88)
.L_88:
        /*003c*/ 	.word	0x00000000
        /*0040*/ 	.short	0x0002
        /*0042*/ 	.short	0x0010
        /*0044*/ 	.byte	0x00, 0xf0, 0x11, 0x00


	//----- nvinfo : EIATTR_KPARAM_INFO
	.align		4
.L_89:
        /*0048*/ 	.byte	0x04, 0x17
        /*004a*/ 	.short	(.L_91 - .L_90)
.L_90:
        /*004c*/ 	.word	0x00000000
        /*0050*/ 	.short	0x0001
        /*0052*/ 	.short	0x0008
        /*0054*/ 	.byte	0x00, 0xf5, 0x21, 0x00


	//----- nvinfo : EIATTR_KPARAM_INFO
	.align		4
.L_91:
        /*0058*/ 	.byte	0x04, 0x17
        /*005a*/ 	.short	(.L_93 - .L_92)
.L_92:
        /*005c*/ 	.word	0x00000000
        /*0060*/ 	.short	0x0000
        /*0062*/ 	.short	0x0000
        /*0064*/ 	.byte	0x00, 0xf5, 0x21, 0x00


	//----- nvinfo : EIATTR_SPARSE_MMA_MASK
	.align		4
.L_93:
        /*0068*/ 	.byte	0x03, 0x50
        /*006a*/ 	.short	0x0000


	//----- nvinfo : EIATTR_MAXREG_COUNT
	.align		4
        /*006c*/ 	.byte	0x03, 0x1b
        /*006e*/ 	.short	0x00ff


	//----- nvinfo : EIATTR_NUM_BARRIERS
	.align		4
        /*0070*/ 	.byte	0x02, 0x4c
        /*0072*/ 	.byte	0x01
	.zero		1


	//----- nvinfo : EIATTR_MERCURY_ISA_VERSION
	.align		4
        /*0074*/ 	.byte	0x03, 0x5f
        /*0076*/ 	.short	0x0101


	//----- nvinfo : EIATTR_VRC_CTA_INIT_COUNT
	.align		4
        /*0078*/ 	.byte	0x02, 0x4a
	.zero		1
	.zero		1


	//----- nvinfo : EIATTR_EXIT_INSTR_OFFSETS
	.align		4
        /*007c*/ 	.byte	0x04, 0x1c
        /*007e*/ 	.short	(.L_95 - .L_94)


	//   ....[0]....
.L_94:
        /*0080*/ 	.word	0x000003a0


	//   ....[1]....
        /*0084*/ 	.word	0x00000f70


	//----- nvinfo : EIATTR_CBANK_PARAM_SIZE
	.align		4
.L_95:
        /*0088*/ 	.byte	0x03, 0x19
        /*008a*/ 	.short	0x0024


	//----- nvinfo : EIATTR_PARAM_CBANK
	.align		4
        /*008c*/ 	.byte	0x04, 0x0a
        /*008e*/ 	.short	(.L_97 - .L_96)
	.align		4
.L_96:
        /*0090*/ 	.word	index@(.nv.constant0._Z22kernel_convolution_rgbPjS_jjPfj)
        /*0094*/ 	.short	0x0380
        /*0096*/ 	.short	0x0024


	//----- nvinfo : EIATTR_SW_WAR
	.align		4
.L_97:
        /*0098*/ 	.byte	0x04, 0x36
        /*009a*/ 	.short	(.L_99 - .L_98)
.L_98:
        /*009c*/ 	.word	0x00000008
.L_99:


//--------------------- .nv.info._Z11kernel_blurPjS_jj --------------------------
	.section	.nv.info._Z11kernel_blurPjS_jj,"",@"SHT_CUDA_INFO"
	.sectionflags	@""
	.align	4


	//----- nvinfo : EIATTR_CUDA_API_VERSION
	.align		4
        /*0000*/ 	.byte	0x04, 0x37
        /*0002*/ 	.short	(.L_101 - .L_100)
.L_100:
        /*0004*/ 	.word	0x00000082


	//----- nvinfo : EIATTR_KPARAM_INFO
	.align		4
.L_101:
        /*0008*/ 	.byte	0x04, 0x17
        /*000a*/ 	.short	(.L_103 - .L_102)
.L_102:
        /*000c*/ 	.word	0x00000000
        /*0010*/ 	.short	0x0003
        /*0012*/ 	.short	0x0014
        /*0014*/ 	.byte	0x00, 0xf0, 0x11, 0x00


	//----- nvinfo : EIATTR_KPARAM_INFO
	.align		4
.L_103:
        /*0018*/ 	.byte	0x04, 0x17
        /*001a*/ 	.short	(.L_105 - .L_104)
.L_104:
        /*001c*/ 	.word	0x00000000
        /*0020*/ 	.short	0x0002
        /*0022*/ 	.short	0x0010
        /*0024*/ 	.byte	0x00, 0xf0, 0x11, 0x00


	//----- nvinfo : EIATTR_KPARAM_INFO
	.align		4
.L_105:
        /*0028*/ 	.byte	0x04, 0x17
        /*002a*/ 	.short	(.L_107 - .L_106)
.L_106:
        /*002c*/ 	.word	0x00000000
        /*0030*/ 	.short	0x0001
        /*0032*/ 	.short	0x0008
        /*0034*/ 	.byte	0x00, 0xf5, 0x21, 0x00


	//----- nvinfo : EIATTR_KPARAM_INFO
	.align		4
.L_107:
        /*0038*/ 	.byte	0x04, 0x17
        /*003a*/ 	.short	(.L_109 - .L_108)
.L_108:
        /*003c*/ 	.word	0x00000000
        /*0040*/ 	.short	0x0000
        /*0042*/ 	.short	0x0000
        /*0044*/ 	.byte	0x00, 0xf5, 0x21, 0x00


	//----- nvinfo : EIATTR_SPARSE_MMA_MASK
	.align		4
.L_109:
        /*0048*/ 	.byte	0x03, 0x50
        /*004a*/ 	.short	0x0000


	//----- nvinfo : EIATTR_MAXREG_COUNT
	.align		4
        /*004c*/ 	.byte	0x03, 0x1b
        /*004e*/ 	.short	0x00ff


	//----- nvinfo : EIATTR_MERCURY_ISA_VERSION
	.align		4
        /*0050*/ 	.byte	0x03, 0x5f
        /*0052*/ 	.short	0x0101


	//----- nvinfo : EIATTR_VRC_CTA_INIT_COUNT
	.align		4
        /*0054*/ 	.byte	0x02, 0x4a
	.zero		1
	.zero		1


	//----- nvinfo : EIATTR_EXIT_INSTR_OFFSETS
	.align		4
        /*0058*/ 	.byte	0x04, 0x1c
        /*005a*/ 	.short	(.L_111 - .L_110)


	//   ....[0]....
.L_110:
        /*005c*/ 	.word	0x00000280


	//   ....[1]....
        /*0060*/ 	.word	0x00000680


	//----- nvinfo : EIATTR_CBANK_PARAM_SIZE
	.align		4
.L_111:
        /*0064*/ 	.byte	0x03, 0x19
        /*0066*/ 	.short	0x0018


	//----- nvinfo : EIATTR_PARAM_CBANK
	.align		4
        /*0068*/ 	.byte	0x04, 0x0a
        /*006a*/ 	.short	(.L_113 - .L_112)
	.align		4
.L_112:
        /*006c*/ 	.word	index@(.nv.constant0._Z11kernel_blurPjS_jj)
        /*0070*/ 	.short	0x0380
        /*0072*/ 	.short	0x0018


	//----- nvinfo : EIATTR_SW_WAR
	.align		4
.L_113:
        /*0074*/ 	.byte	0x04, 0x36
        /*0076*/ 	.short	(.L_115 - .L_114)
.L_114:
        /*0078*/ 	.word	0x00000008
.L_115:


//--------------------- .nv.info._Z14kernel_hmirrorPjS_jj --------------------------
	.section	.nv.info._Z14kernel_hmirrorPjS_jj,"",@"SHT_CUDA_INFO"
	.sectionflags	@""
	.align	4


	//----- nvinfo : EIATTR_CUDA_API_VERSION
	.align		4
        /*0000*/ 	.byte	0x04, 0x37
        /*0002*/ 	.short	(.L_117 - .L_116)
.L_116:
        /*0004*/ 	.word	0x00000082


	//----- nvinfo : EIATTR_KPARAM_INFO
	.align		4
.L_117:
        /*0008*/ 	.byte	0x04, 0x17
        /*000a*/ 	.short	(.L_119 - .L_118)
.L_118:
        /*000c*/ 	.word	0x00000000
        /*0010*/ 	.short	0x0003
        /*0012*/ 	.short	0x0014
        /*0014*/ 	.byte	0x00, 0xf0, 0x11, 0x00


	//----- nvinfo : EIATTR_KPARAM_INFO
	.align		4
.L_119:
        /*0018*/ 	.byte	0x04, 0x17
        /*001a*/ 	.short	(.L_121 - .L_120)
.L_120:
        /*001c*/ 	.word	0x00000000
        /*0020*/ 	.short	0x0002
        /*0022*/ 	.short	0x0010
        /*0024*/ 	.byte	0x00, 0xf0, 0x11, 0x00


	//----- nvinfo : EIATTR_KPARAM_INFO
	.align		4
.L_121:
        /*0028*/ 	.byte	0x04, 0x17
        /*002a*/ 	.short	(.L_123 - .L_122)
.L_122:
        /*002c*/ 	.word	0x00000000
        /*0030*/ 	.short	0x0001
        /*0032*/ 	.short	0x0008
        /*0034*/ 	.byte	0x00, 0xf5, 0x21, 0x00


	//----- nvinfo : EIATTR_KPARAM_INFO
	.align		4
.L_123:
        /*0038*/ 	.byte	0x04, 0x17
        /*003a*/ 	.short	(.L_125 - .L_124)
.L_124:
        /*003c*/ 	.word	0x00000000
        /*0040*/ 	.short	0x0000
        /*0042*/ 	.short	0x0000
        /*0044*/ 	.byte	0x00, 0xf5, 0x21, 0x00


	//----- nvinfo : EIATTR_SPARSE_MMA_MASK
	.align		4
.L_125:
        /*0048*/ 	.byte	0x03, 0x50
        /*004a*/ 	.short	0x0000


	//----- nvinfo : EIATTR_MAXREG_COUNT
	.align		4
        /*004c*/ 	.byte	0x03, 0x1b
        /*004e*/ 	.short	0x00ff


	//----- nvinfo : EIATTR_MERCURY_ISA_VERSION
	.align		4
        /*0050*/ 	.byte	0x03, 0x5f
        /*0052*/ 	.short	0x0101


	//----- nvinfo : EIATTR_VRC_CTA_INIT_COUNT
	.align		4
        /*0054*/ 	.byte	0x02, 0x4a
	.zero		1
	.zero		1


	//----- nvinfo : EIATTR_EXIT_INSTR_OFFSETS
	.align		4
        /*0058*/ 	.byte	0x04, 0x1c
        /*005a*/ 	.short	(.L_127 - .L_126)


	//   ....[0]....
.L_126:
        /*005c*/ 	.word	0x000000e0


	//   ....[1]....
        /*0060*/ 	.word	0x00000320


	//----- nvinfo : EIATTR_CBANK_PARAM_SIZE
	.align		4
.L_127:
        /*0064*/ 	.byte	0x03, 0x19
        /*0066*/ 	.short	0x0018


	//----- nvinfo : EIATTR_PARAM_CBANK
	.align		4
        /*0068*/ 	.byte	0x04, 0x0a
        /*006a*/ 	.short	(.L_129 - .L_128)
	.align		4
.L_128:
        /*006c*/ 	.word	index@(.nv.constant0._Z14kernel_hmirrorPjS_jj)
        /*0070*/ 	.short	0x0380
        /*0072*/ 	.short	0x0018


	//----- nvinfo : EIATTR_SW_WAR
	.align		4
.L_129:
        /*0074*/ 	.byte	0x04, 0x36
        /*0076*/ 	.short	(.L_131 - .L_130)
.L_130:
        /*0078*/ 	.word	0x00000008
.L_131:


//--------------------- .nv.info._Z11kernel_greyPjj --------------------------
	.section	.nv.info._Z11kernel_greyPjj,"",@"SHT_CUDA_INFO"
	.sectionflags	@""
	.align	4


	//----- nvinfo : EIATTR_CUDA_API_VERSION
	.align		4
        /*0000*/ 	.byte	0x04, 0x37
        /*0002*/ 	.short	(.L_133 - .L_132)
.L_132:
        /*0004*/ 	.word	0x00000082


	//----- nvinfo : EIATTR_KPARAM_INFO
	.align		4
.L_133:
        /*0008*/ 	.byte	0x04, 0x17
        /*000a*/ 	.short	(.L_135 - .L_134)
.L_134:
        /*000c*/ 	.word	0x00000000
        /*0010*/ 	.short	0x0001
        /*0012*/ 	.short	0x0008
        /*0014*/ 	.byte	0x00, 0xf0, 0x11, 0x00


	//----- nvinfo : EIATTR_KPARAM_INFO
	.align		4
.L_135:
        /*0018*/ 	.byte	0x04, 0x17
        /*001a*/ 	.short	(.L_137 - .L_136)
.L_136:
        /*001c*/ 	.word	0x00000000
        /*0020*/ 	.short	0x0000
        /*0022*/ 	.short	0x0000
        /*0024*/ 	.byte	0x00, 0xf5, 0x21, 0x00


	//----- nvinfo : EIATTR_SPARSE_MMA_MASK
	.align		4
.L_137:
        /*0028*/ 	.byte	0x03, 0x50
        /*002a*/ 	.short	0x0000


	//----- nvinfo : EIATTR_MAXREG_COUNT
	.align		4
        /*002c*/ 	.byte	0x03, 0x1b
        /*002e*/ 	.short	0x00ff


	//----- nvinfo : EIATTR_MERCURY_ISA_VERSION
	.align		4
        /*0030*/ 	.byte	0x03, 0x5f
        /*0032*/ 	.short	0x0101


	//----- nvinfo : EIATTR_VRC_CTA_INIT_COUNT
	.align		4
        /*0034*/ 	.byte	0x02, 0x4a
	.zero		1
	.zero		1


	//----- nvinfo : EIATTR_EXIT_INSTR_OFFSETS
	.align		4
        /*0038*/ 	.byte	0x04, 0x1c
        /*003a*/ 	.short	(.L_139 - .L_138)


	//   ....[0]....
.L_138:
        /*003c*/ 	.word	0x000000d0


	//   ....[1]....
        /*0040*/ 	.word	0x00000250


	//----- nvinfo : EIATTR_CBANK_PARAM_SIZE
	.align		4
.L_139:
        /*0044*/ 	.byte	0x03, 0x19
        /*0046*/ 	.short	0x000c


	//----- nvinfo : EIATTR_PARAM_CBANK
	.align		4
        /*0048*/ 	.byte	0x04, 0x0a
        /*004a*/ 	.short	(.L_141 - .L_140)
	.align		4
.L_140:
        /*004c*/ 	.word	index@(.nv.constant0._Z11kernel_greyPjj)
        /*0050*/ 	.short	0x0380
        /*0052*/ 	.short	0x000c


	//----- nvinfo : EIATTR_SW_WAR
	.align		4
.L_141:
        /*0054*/ 	.byte	0x04, 0x36
        /*0056*/ 	.short	(.L_143 - .L_142)
.L_142:
        /*0058*/ 	.word	0x00000008
.L_143:


//--------------------- .nv.info._Z11kernel_sat1Pjij --------------------------
	.section	.nv.info._Z11kernel_sat1Pjij,"",@"SHT_CUDA_INFO"
	.sectionflags	@""
	.align	4


	//----- nvinfo : EIATTR_CUDA_API_VERSION
	.align		4
        /*0000*/ 	.byte	0x04, 0x37
        /*0002*/ 	.short	(.L_145 - .L_144)
.L_144:
        /*0004*/ 	.word	0x00000082


	//----- nvinfo : EIATTR_KPARAM_INFO
	.align		4
.L_145:
        /*0008*/ 	.byte	0x04, 0x17
        /*000a*/ 	.short	(.L_147 - .L_146)
.L_146:
        /*000c*/ 	.word	0x00000000
        /*0010*/ 	.short	0x0002
        /*0012*/ 	.short	0x000c
        /*0014*/ 	.byte	0x00, 0xf0, 0x11, 0x00


	//----- nvinfo : EIATTR_KPARAM_INFO
	.align		4
.L_147:
        /*0018*/ 	.byte	0x04, 0x17
        /*001a*/ 	.short	(.L_149 - .L_148)
.L_148:
        /*001c*/ 	.word	0x00000000
        /*0020*/ 	.short	0x0001
        /*0022*/ 	.short	0x0008
        /*0024*/ 	.byte	0x00, 0xf0, 0x11, 0x00


	//----- nvinfo : EIATTR_KPARAM_INFO
	.align		4
.L_149:
        /*0028*/ 	.byte	0x04, 0x17
        /*002a*/ 	.short	(.L_151 - .L_150)
.L_150:
        /*002c*/ 	.word	0x00000000
        /*0030*/ 	.short	0x0000
        /*0032*/ 	.short	0x0000
        /*0034*/ 	.byte	0x00, 0xf5, 0x21, 0x00


	//----- nvinfo : EIATTR_SPARSE_MMA_MASK
	.align		4
.L_151:
        /*0038*/ 	.byte	0x03, 0x50
        /*003a*/ 	.short	0x0000


	//----- nvinfo : EIATTR_MAXREG_COUNT
	.align		4
        /*003c*/ 	.byte	0x03, 0x1b
        /*003e*/ 	.short	0x00ff


	//----- nvinfo : EIATTR_MERCURY_ISA_VERSION
	.align		4
        /*0040*/ 	.byte	0x03, 0x5f
        /*0042*/ 	.short	0x0101


	//----- nvinfo : EIATTR_VRC_CTA_INIT_COUNT
	.align		4
        /*0044*/ 	.byte	0x02, 0x4a
	.zero		1
	.zero		1


	//----- nvinfo : EIATTR_EXIT_INSTR_OFFSETS
	.align		4
        /*0048*/ 	.byte	0x04, 0x1c
        /*004a*/ 	.short	(.L_153 - .L_152)


	//   ....[0]....
.L_152:
        /*004c*/ 	.word	0x000000d0


	//   ....[1]....
        /*0050*/ 	.word	0x00000180


	//----- nvinfo : EIATTR_CBANK_PARAM_SIZE
	.align		4
.L_153:
        /*0054*/ 	.byte	0x03, 0x19
        /*0056*/ 	.short	0x0010


	//----- nvinfo : EIATTR_PARAM_CBANK
	.align		4
        /*0058*/ 	.byte	0x04, 0x0a
        /*005a*/ 	.short	(.L_155 - .L_154)
	.align		4
.L_154:
        /*005c*/ 	.word	index@(.nv.constant0._Z11kernel_sat1Pjij)
        /*0060*/ 	.short	0x0380
        /*0062*/ 	.short	0x0010


	//----- nvinfo : EIATTR_SW_WAR
	.align		4
.L_155:
        /*0064*/ 	.byte	0x04, 0x36
        /*0066*/ 	.short	(.L_157 - .L_156)
.L_156:
        /*0068*/ 	.word	0x00000008
.L_157:


//--------------------- .nv.callgraph             --------------------------
	.section	.nv.callgraph,"",@"SHT_CUDA_CALLGRAPH"
	.align	4
	.sectionentsize	8
	.align		4
        /*0000*/ 	.word	0x00000000
	.align		4
        /*0004*/ 	.word	0xffffffff
	.align		4
        /*0008*/ 	.word	0x00000000
	.align		4
        /*000c*/ 	.word	0xfffffffe
	.align		4
        /*0010*/ 	.word	0x00000000
	.align		4
        /*0014*/ 	.word	0xfffffffd
	.align		4
        /*0018*/ 	.word	0x00000000
	.align		4
        /*001c*/ 	.word	0xfffffffc


//--------------------- .text._Z16kernel_reductionPjS_jj --------------------------
	.section	.text._Z16kernel_reductionPjS_jj,"ax",@progbits
	.align	128
        .global         _Z16kernel_reductionPjS_jj
        .type           _Z16kernel_reductionPjS_jj,@function
        .size           _Z16kernel_reductionPjS_jj,(.L_x_18 - _Z16kernel_reductionPjS_jj)
        .other          _Z16kernel_reductionPjS_jj,@"STO_CUDA_ENTRY STV_DEFAULT"
_Z16kernel_reductionPjS_jj:
.text._Z16kernel_reductionPjS_jj:
[----:B------:R-:W-:Y:S01]  /*0000*/  LDC R1, c[0x0][0x37c] ;  /* 0x0000df00ff017b82 */ /* 0x000fe20000000800 */
[----:B------:R-:W0:Y:S01]  /*0010*/  LDCU.64 UR10, c[0x0][0x390] ;  /* 0x00007200ff0a77ac */ /* 0x000e220008000a00 */
[----:B------:R-:W1:Y:S06]  /*0020*/  S2R R7, SR_TID.Y ;  /* 0x0000000000077919 */ /* 0x000e6c0000002200 */
[----:B------:R-:W-:Y:S01]  /*0030*/  S2UR UR5, SR_CTAID.X ;  /* 0x00000000000579c3 */ /* 0x000fe20000002500 */
[----:B------:R-:W2:Y:S01]  /*0040*/  LDCU UR7, c[0x0][0x370] ;  /* 0x00006e00ff0777ac */ /* 0x000ea20008000800 */
[----:B------:R-:W3:Y:S01]  /*0050*/  S2R R5, SR_TID.X ;  /* 0x0000000000057919 */ /* 0x000ee20000002100 */
[----:B------:R-:W3:Y:S05]  /*0060*/  LDCU UR8, c[0x0][0x360] ;  /* 0x00006c00ff0877ac */ /* 0x000eea0008000800 */
[----:B------:R-:W2:Y:S01]  /*0070*/  S2UR UR6, SR_CTAID.Y ;  /* 0x00000000000679c3 */ /* 0x000ea20000002600 */
[----:B0-----:R-:W-:-:S07]  /*0080*/  UIMAD UR4, UR11, UR10, URZ ;  /* 0x0000000a0b0472a4 */ /* 0x001fce000f8e02ff */
[----:B------:R-:W1:Y:S02]  /*0090*/  LDC R0, c[0x0][0x364] ;  /* 0x0000d900ff007b82 */ /* 0x000e640000000800 */
[----:B------:R-:W0:Y:S01]  /*00a0*/  I2F.F64.U32 R2, UR4 ;  /* 0x0000000400027d12 */ /* 0x000e220008201800 */
[----:B--2---:R-:W-:Y:S01]  /*00b0*/  UIMAD UR4, UR6, UR7, UR5 ;  /* 0x00000007060472a4 */ /* 0x004fe2000f8e0205 */
[----:B0-----:R-:W-:-:S05]  /*00c0*/  DMUL R2, R2, 0.25 ;  /* 0x3fd0000002027828 */ /* 0x001fca0000000000 */
[----:B-1----:R-:W-:-:S04]  /*00d0*/  IMAD R0, R0, UR4, R7 ;  /* 0x0000000400007c24 */ /* 0x002fc8000f8e0207 */
[----:B---3--:R-:W-:Y:S01]  /*00e0*/  IMAD R0, R0, UR8, R5 ;  /* 0x0000000800007c24 */ /* 0x008fe2000f8e0205 */
[----:B------:R-:W0:Y:S04]  /*00f0*/  F2I.U32.F64.TRUNC R3, R2 ;  /* 0x0000000200037311 */ /* 0x000e28000030d000 */
[----:B0-----:R-:W-:-:S13]  /*0100*/  ISETP.GE.U32.AND P0, PT, R0, R3, PT ;  /* 0x000000030000720c */ /* 0x001fda0003f06070 */
[----:B------:R-:W-:Y:S05]  /*0110*/  @P0 EXIT ;  /* 0x000000000000094d */ /* 0x000fea0003800000 */
[----:B------:R-:W0:Y:S01]  /*0120*/  I2F.U32.RP R6, UR10 ;  /* 0x0000000a00067d06 */ /* 0x000e220008209000 */
[----:B------:R-:W-:Y:S01]  /*0130*/  USHF.R.U32.HI UR4, URZ, 0x1, UR10 ;  /* 0x00000001ff047899 */ /* 0x000fe2000801160a */
[----:B------:R-:W-:Y:S02]  /*0140*/  MOV R2, RZ ;  /* 0x000000ff00027202 */ /* 0x000fe40000000f00 */
[----:B------:R-:W-:-:S03]  /*0150*/  ISETP.NE.U32.AND P3, PT, RZ, UR10, PT ;  /* 0x0000000aff007c0c */ /* 0x000fc6000bf65070 */
[----:B------:R-:W-:-:S03]  /*0160*/  IMAD R11, RZ, RZ, -UR4 ;  /* 0x80000004ff0b7e24 */ /* 0x000fc6000f8e02ff */
[----:B------:R-:W1:Y:S08]  /*0170*/  I2F.U32.RP R7, UR4 ;  /* 0x0000000400077d06 */ /* 0x000e700008209000 */
[----:B0-----:R-:W0:Y:S08]  /*0180*/  MUFU.RCP R6, R6 ;  /* 0x0000000600067308 */ /* 0x001e300000001000 */
[----:B-1----:R-:W1:Y:S01]  /*0190*/  MUFU.RCP R7, R7 ;  /* 0x0000000700077308 */ /* 0x002e620000001000 */
[----:B0-----:R-:W-:-:S07]  /*01a0*/  IADD3 R3, PT, PT, R6, 0xffffffe, RZ ;  /* 0x0ffffffe06037810 */ /* 0x001fce0007ffe0ff */
[----:B------:R-:W0:Y:S01]  /*01b0*/  F2I.FTZ.U32.TRUNC.NTZ R3, R3 ;  /* 0x0000000300037305 */ /* 0x000e22000021f000 */
[----:B-1----:R-:W-:-:S07]  /*01c0*/  VIADD R4, R7, 0xffffffe ;  /* 0x0ffffffe07047836 */ /* 0x002fce0000000000 */
[----:B------:R1:W2:Y:S01]  /*01d0*/  F2I.FTZ.U32.TRUNC.NTZ R5, R4 ;  /* 0x0000000400057305 */ /* 0x0002a2000021f000 */
[----:B0-----:R-:W-:Y:S02]  /*01e0*/  IADD3 R9, PT, PT, RZ, -R3, RZ ;  /* 0x80000003ff097210 */ /* 0x001fe40007ffe0ff */
[----:B-1----:R-:W-:-:S03]  /*01f0*/  MOV R4, RZ ;  /* 0x000000ff00047202 */ /* 0x002fc60000000f00 */
[----:B------:R-:W-:-:S04]  /*0200*/  IMAD R9, R9, UR10, RZ ;  /* 0x0000000a09097c24 */ /* 0x000fc8000f8e02ff */
[----:B------:R-:W-:-:S04]  /*0210*/  IMAD.HI.U32 R7, R3, R9, R2 ;  /* 0x0000000903077227 */ /* 0x000fc800078e0002 */
[----:B--2---:R-:W-:Y:S02]  /*0220*/  IMAD R3, R11, R5, RZ ;  /* 0x000000050b037224 */ /* 0x004fe400078e02ff */
[----:B------:R-:W-:Y:S02]  /*0230*/  IMAD.SHL.U32 R2, R0, 0x2, RZ ;  /* 0x0000000200027824 */ /* 0x000fe400078e00ff */
[----:B------:R-:W-:-:S04]  /*0240*/  IMAD.HI.U32 R5, R5, R3, R4 ;  /* 0x0000000305057227 */ /* 0x000fc800078e0004 */
[----:B------:R-:W-:-:S04]  /*0250*/  IMAD.HI.U32 R7, R7, R2, RZ ;  /* 0x0000000207077227 */ /* 0x000fc800078e00ff */
[----:B------:R-:W-:Y:S02]  /*0260*/  IMAD.MOV R3, RZ, RZ, -R7 ;  /* 0x000000ffff037224 */ /* 0x000fe400078e0a07 */
[----:B------:R-:W-:-:S04]  /*0270*/  IMAD.HI.U32 R5, R5, R0, RZ ;  /* 0x0000000005057227 */ /* 0x000fc800078e00ff */
[----:B------:R-:W-:Y:S01]  /*0280*/  IMAD R2, R3, UR10, R2 ;  /* 0x0000000a03027c24 */ /* 0x000fe2000f8e0202 */
[----:B------:R-:W-:-:S04]  /*0290*/  IADD3 R5, PT, PT, -R5, RZ, RZ ;  /* 0x000000ff05057210 */ /* 0x000fc80007ffe1ff */
[----:B------:R-:W-:Y:S01]  /*02a0*/  ISETP.GE.U32.AND P0, PT, R2, UR10, PT ;  /* 0x0000000a02007c0c */ /* 0x000fe2000bf06070 */
[----:B------:R-:W-:Y:S02]  /*02b0*/  IMAD R3, R5, UR4, R0 ;  /* 0x0000000405037c24 */ /* 0x000fe4000f8e0200 */
[----:B------:R-:W0:Y:S03]  /*02c0*/  LDC.64 R4, c[0x0][0x388] ;  /* 0x0000e200ff047b82 */ /* 0x000e260000000a00 */
[----:B------:R-:W-:-:S07]  /*02d0*/  ISETP.GE.U32.AND P2, PT, R3, UR4, PT ;  /* 0x0000000403007c0c */ /* 0x000fce000bf46070 */
[----:B------:R-:W-:Y:S02]  /*02e0*/  @P0 VIADD R2, R2, -UR10 ;  /* 0x8000000a02020c36 */ /* 0x000fe40008000000 */
[----:B------:R-:W-:Y:S01]  /*02f0*/  @P0 VIADD R7, R7, 0x1 ;  /* 0x0000000107070836 */ /* 0x000fe20000000000 */
[----:B------:R-:W-:Y:S02]  /*0300*/  ISETP.NE.U32.AND P0, PT, RZ, UR4, PT ;  /* 0x00000004ff007c0c */ /* 0x000fe4000bf05070 */
[----:B------:R-:W-:Y:S02]  /*0310*/  ISETP.GE.U32.AND P1, PT, R2, UR10, PT ;  /* 0x0000000a02007c0c */ /* 0x000fe4000bf26070 */
[----:B------:R-:W-:-:S04]  /*0320*/  @P2 IADD3 R3, PT, PT, R3, -UR4, RZ ;  /* 0x8000000403032c10 */ /* 0x000fc8000fffe0ff */
[----:B------:R-:W-:-:S07]  /*0330*/  ISETP.GE.U32.AND P2, PT, R3, UR4, PT ;  /* 0x0000000403007c0c */ /* 0x000fce000bf46070 */
[----:B------:R-:W-:Y:S02]  /*0340*/  @P1 IADD3 R7, PT, PT, R7, 0x1, RZ ;  /* 0x0000000107071810 */ /* 0x000fe40007ffe0ff */
[----:B------:R-:W-:-:S04]  /*0350*/  @!P3 LOP3.LUT R7, RZ, UR10, RZ, 0x33, !PT ;  /* 0x0000000aff07bc12 */ /* 0x000fc8000f8e33ff */
[----:B------:R-:W-:Y:S01]  /*0360*/  @P2 VIADD R3, R3, -UR4 ;  /* 0x8000000403032c36 */ /* 0x000fe20008000000 */
[----:B------:R-:W-:Y:S01]  /*0370*/  @!P0 LOP3.LUT R3, RZ, UR4, RZ, 0x33, !PT ;  /* 0x00000004ff038c12 */ /* 0x000fe2000f8e33ff */
[----:B------:R-:W-:Y:S01]  /*0380*/  IMAD R2, R7, UR10, RZ ;  /* 0x0000000a07027c24 */ /* 0x000fe2000f8e02ff */
[----:B------:R-:W1:Y:S04]  /*0390*/  LDCU.64 UR4, c[0x0][0x358] ;  /* 0x00006b00ff0477ac */ /* 0x000e680008000a00 */
[----:B------:R-:W-:-:S05]  /*03a0*/  IADD3 R2, PT, PT, R3, R2, RZ ;  /* 0x0000000203027210 */ /* 0x000fca0007ffe0ff */
[----:B------:R-:W-:-:S04]  /*03b0*/  IMAD.SHL.U32 R2, R2, 0x2, RZ ;  /* 0x0000000202027824 */ /* 0x000fc800078e00ff */
[C---:B------:R-:W-:Y:S01]  /*03c0*/  IMAD R3, R2.reuse, 0x3, RZ ;  /* 0x0000000302037824 */ /* 0x040fe200078e02ff */
[----:B------:R-:W-:-:S03]  /*03d0*/  IADD3 R6, PT, PT, R2, UR10, RZ ;  /* 0x0000000a02067c10 */ /* 0x000fc6000fffe0ff */
[----:B0-----:R-:W-:-:S04]  /*03e0*/  IMAD.WIDE R2, R3, 0x4, R4 ;  /* 0x0000000403027825 */ /* 0x001fc800078e0204 */
[----:B------:R-:W-:Y:S01]  /*03f0*/  IMAD R7, R6, 0x3, RZ ;  /* 0x0000000306077824 */ /* 0x000fe200078e02ff */
[----:B-1----:R-:W2:Y:S03]  /*0400*/  LDG.E R8, desc[UR4][R2.64] ;  /* 0x0000000402087981 */ /* 0x002ea6000c1e1900 */
[----:B------:R-:W-:Y:S01]  /*0410*/  IMAD.WIDE R4, R7, 0x4, R4 ;  /* 0x0000000407047825 */ /* 0x000fe200078e0204 */
[----:B------:R-:W2:Y:S01]  /*0420*/  LDG.E R9, desc[UR4][R2.64+0xc] ;  /* 0x00000c0402097981 */ /* 0x000ea2000c1e1900 */
[----:B------:R-:W0:Y:S03]  /*0430*/  LDC.64 R6, c[0x0][0x380] ;  /* 0x0000e000ff067b82 */ /* 0x000e260000000a00 */
[----:B------:R-:W2:Y:S04]  /*0440*/  LDG.E R10, desc[UR4][R4.64] ;  /* 0x00000004040a7981 */ /* 0x000ea8000c1e1900 */
[----:B------:R-:W3:Y:S01]  /*0450*/  LDG.E R11, desc[UR4][R4.64+0xc] ;  /* 0x00000c04040b7981 */ /* 0x000ee2000c1e1900 */
[----:B--2---:R-:W-:Y:S01]  /*0460*/  IADD3 R8, PT, PT, R10, R9, R8 ;  /* 0x000000090a087210 */ /* 0x004fe20007ffe008 */
[----:B------:R-:W-:-:S04]  /*0470*/  IMAD R9, R0, 0x3, RZ ;  /* 0x0000000300097824 */ /* 0x000fc800078e02ff */
[----:B---3--:R-:W-:Y:S02]  /*0480*/  IMAD.IADD R8, R8, 0x1, R11 ;  /* 0x0000000108087824 */ /* 0x008fe400078e020b */
[----:B0-----:R-:W-:-:S03]  /*0490*/  IMAD.WIDE R6, R9, 0x4, R6 ;  /* 0x0000000409067825 */ /* 0x001fc600078e0206 */
[----:B------:R-:W-:-:S05]  /*04a0*/  SHF.R.U32.HI R9, RZ, 0x2, R8 ;  /* 0x00000002ff097819 */ /* 0x000fca0000011608 */
[----:B------:R0:W-:Y:S04]  /*04b0*/  STG.E desc[UR4][R6.64], R9 ;  /* 0x0000000906007986 */ /* 0x0001e8000c101904 */
[----:B------:R-:W2:Y:S04]  /*04c0*/  LDG.E R0, desc[UR4][R2.64+0x4] ;  /* 0x0000040402007981 */ /* 0x000ea8000c1e1900 */
[----:B------:R-:W2:Y:S04]  /*04d0*/  LDG.E R11, desc[UR4][R2.64+0x10] ;  /* 0x00001004020b7981 */ /* 0x000ea8000c1e1900 */
[----:B------:R-:W2:Y:S04]  /*04e0*/  LDG.E R8, desc[UR4][R4.64+0x4] ;  /* 0x0000040404087981 */ /* 0x000ea8000c1e1900 */
[----:B------:R-:W3:Y:S01]  /*04f0*/  LDG.E R13, desc[UR4][R4.64+0x10] ;  /* 0x00001004040d7981 */ /* 0x000ee2000c1e1900 */
[----:B--2---:R-:W-:-:S04]  /*0500*/  IADD3 R0, PT, PT, R8, R11, R0 ;  /* 0x0000000b08007210 */ /* 0x004fc80007ffe000 */
[----:B---3--:R-:W-:-:S04]  /*0510*/  IADD3 R0, PT, PT, R0, R13, RZ ;  /* 0x0000000d00007210 */ /* 0x008fc80007ffe0ff */
[----:B------:R-:W-:-:S05]  /*0520*/  SHF.R.U32.HI R11, RZ, 0x2, R0 ;  /* 0x00000002ff0b7819 */ /* 0x000fca0000011600 */
[----:B------:R-:W-:Y:S04]  /*0530*/  STG.E desc[UR4][R6.64+0x4], R11 ;  /* 0x0000040b06007986 */ /* 0x000fe8000c101904 */
[----:B------:R-:W2:Y:S04]  /*0540*/  LDG.E R0, desc[UR4][R2.64+0x8] ;  /* 0x0000080402007981 */ /* 0x000ea8000c1e1900 */
[----:B------:R-:W2:Y:S04]  /*0550*/  LDG.E R13, desc[UR4][R2.64+0x14] ;  /* 0x00001404020d7981 */ /* 0x000ea8000c1e1900 */
[----:B------:R-:W2:Y:S04]  /*0560*/  LDG.E R8, desc[UR4][R4.64+0x8] ;  /* 0x0000080404087981 */ /* 0x000ea8000c1e1900 */
[----:B0-----:R-:W3:Y:S01]  /*0570*/  LDG.E R9, desc[UR4][R4.64+0x14] ;  /* 0x0000140404097981 */ /* 0x001ee2000c1e1900 */
[----:B--2---:R-:W-:-:S04]  /*0580*/  IADD3 R0, PT, PT, R8, R13, R0 ;  /* 0x0000000d08007210 */ /* 0x004fc80007ffe000 */
[----:B---3--:R-:W-:-:S04]  /*0590*/  IADD3 R0, PT, PT, R0, R9, RZ ;  /* 0x0000000900007210 */ /* 0x008fc80007ffe0ff */
[----:B------:R-:W-:-:S05]  /*05a0*/  SHF.R.U32.HI R9, RZ, 0x2, R0 ;  /* 0x00000002ff097819 */ /* 0x000fca0000011600 */
[----:B------:R-:W-:Y:S01]  /*05b0*/  STG.E desc[UR4][R6.64+0x8], R9 ;  /* 0x0000080906007986 */ /* 0x000fe2000c101904 */
[----:B------:R-:W-:Y:S05]  /*05c0*/  EXIT ;  /* 0x000000000000794d */ /* 0x000fea0003800000 */
.L_x_0:
[----:B------:R-:W-:-:S00]  /*05d0*/  BRA `(.L_x_0) ;  /* 0xfffffffc00fc7947 */ /* 0x000fc0000383ffff */
[----:B------:R-:W-:-:S00]  /*05e0*/  NOP ;  /* 0x0000000000007918 */ /* 0x000fc00000000000 */
        /* <DEDUP_REMOVED lines=9> */
.L_x_18:


//--------------------- .text._Z12kernel_sobelPjS_jjPi --------------------------
	.section	.text._Z12kernel_sobelPjS_jjPi,"ax",@progbits
	.align	128
        .global         _Z12kernel_sobelPjS_jjPi
        .type           _Z12kernel_sobelPjS_jjPi,@function
        .size           _Z12kernel_sobelPjS_jjPi,(.L_x_17 - _Z12kernel_sobelPjS_jjPi)
        .other          _Z12kernel_sobelPjS_jjPi,@"STO_CUDA_ENTRY STV_DEFAULT"
_Z12kernel_sobelPjS_jjPi:
.text._Z12kernel_sobelPjS_jjPi:
[----:B------:R-:W-:Y:S01]  /*0000*/  LDC R1, c[0x0][0x37c] ;  /* 0x0000df00ff017b82 */ /* 0x000fe20000000800 */
[----:B------:R-:W0:Y:S01]  /*0010*/  S2R R9, SR_TID.X ;  /* 0x0000000000097919 */ /* 0x000e220000002100 */
[----:B------:R-:W1:Y:S06]  /*0020*/  LDCU UR6, c[0x0][0x370] ;  /* 0x00006e00ff0677ac */ /* 0x000e6c0008000800 */
[----:B------:R-:W2:Y:S01]  /*0030*/  LDC R3, c[0x0][0x390] ;  /* 0x0000e400ff037b82 */ /* 0x000ea20000000800 */
[----:B------:R-:W0:Y:S01]  /*0040*/  S2R R0, SR_TID.Y ;  /* 0x0000000000007919 */ /* 0x000e220000002200 */
[----:B------:R-:W0:Y:S01]  /*0050*/  LDCU UR7, c[0x0][0x360] ;  /* 0x00006c00ff0777ac */ /* 0x000e220008000800 */
[----:B------:R-:W3:Y:S01]  /*0060*/  LDCU.64 UR8, c[0x0][0x358] ;  /* 0x00006b00ff0877ac */ /* 0x000ee20008000a00 */
[----:B0-----:R-:W-:-:S05]  /*0070*/  IMAD R9, R0, UR7, R9 ;  /* 0x0000000700097c24 */ /* 0x001fca000f8e0209 */
[----:B------:R-:W-:-:S13]  /*0080*/  ISETP.GT.U32.AND P2, PT, R9, 0x8, PT ;  /* 0x000000080900780c */ /* 0x000fda0003f44070 */
[----:B------:R-:W0:Y:S02]  /*0090*/  @!P2 LDC.64 R4, c[0x0][0x398] ;  /* 0x0000e600ff04ab82 */ /* 0x000e240000000a00 */
[----:B0-----:R-:W-:-:S06]  /*00a0*/  @!P2 IMAD.WIDE.U32 R4, R9, 0x4, R4 ;  /* 0x000000040904a825 */ /* 0x001fcc00078e0004 */
[----:B---3--:R0:W3:Y:S01]  /*00b0*/  @!P2 LDG.E R4, desc[UR8][R4.64] ;  /* 0x000000080404a981 */ /* 0x0080e2000c1e1900 */
[----:B--2---:R-:W2:Y:S01]  /*00c0*/  I2F.U32.RP R0, R3 ;  /* 0x0000000300007306 */ /* 0x004ea20000209000 */
[----:B------:R-:W-:Y:S01]  /*00d0*/  S2UR UR4, SR_CTAID.X ;  /* 0x00000000000479c3 */ /* 0x000fe20000002500 */
[----:B------:R-:W-:-:S07]  /*00e0*/  ISETP.NE.U32.AND P3, PT, R3, RZ, PT ;  /* 0x000000ff0300720c */ /* 0x000fce0003f65070 */
[----:B------:R-:W1:Y:S01]  /*00f0*/  S2UR UR5, SR_CTAID.Y ;  /* 0x00000000000579c3 */ /* 0x000e620000002600 */
[----:B--2---:R-:W2:Y:S07]  /*0100*/  MUFU.RCP R0, R0 ;  /* 0x0000000000007308 */ /* 0x004eae0000001000 */
[----:B------:R-:W4:Y:S01]  /*0110*/  LDC R2, c[0x0][0x364] ;  /* 0x0000d900ff027b82 */ /* 0x000f220000000800 */
[----:B--2---:R-:W-:Y:S01]  /*0120*/  IADD3 R6, PT, PT, R0, 0xffffffe, RZ ;  /* 0x0ffffffe00067810 */ /* 0x004fe20007ffe0ff */
[----:B-1----:R-:W-:-:S03]  /*0130*/  UIMAD UR4, UR5, UR6, UR4 ;  /* 0x00000006050472a4 */ /* 0x002fc6000f8e0204 */
[----:B------:R1:W2:Y:S01]  /*0140*/  F2I.FTZ.U32.TRUNC.NTZ R7, R6 ;  /* 0x0000000600077305 */ /* 0x0002a2000021f000 */
[----:B----4-:R-:W-:Y:S02]  /*0150*/  IMAD R2, R2, UR7, RZ ;  /* 0x0000000702027c24 */ /* 0x010fe4000f8e02ff */
[----:B-1----:R-:W-:Y:S02]  /*0160*/  HFMA2 R6, -RZ, RZ, 0, 0 ;  /* 0x00000000ff067431 */ /* 0x002fe400000001ff */
[----:B------:R-:W-:-:S03]  /*0170*/  IMAD R2, R2, UR4, R9 ;  /* 0x0000000402027c24 */ /* 0x000fc6000f8e0209 */
[----:B------:R-:W1:Y:S01]  /*0180*/  LDCU UR4, c[0x0][0x394] ;  /* 0x00007280ff0477ac */ /* 0x000e620008000800 */
[----:B--2---:R-:W-:-:S04]  /*0190*/  IMAD.MOV R8, RZ, RZ, -R7 ;  /* 0x000000ffff087224 */ /* 0x004fc800078e0a07 */
[----:B0-----:R-:W-:-:S04]  /*01a0*/  IMAD R5, R8, R3, RZ ;  /* 0x0000000308057224 */ /* 0x001fc800078e02ff */
[----:B------:R-:W-:Y:S02]  /*01b0*/  IMAD.HI.U32 R7, R7, R5, R6 ;  /* 0x0000000507077227 */ /* 0x000fe400078e0006 */
[----:B------:R-:W0:Y:S04]  /*01c0*/  @!P2 S2R R6, SR_CgaCtaId ;  /* 0x000000000006a919 */ /* 0x000e280000008800 */
[----:B------:R-:W-:-:S04]  /*01d0*/  IMAD.HI.U32 R7, R7, R2, RZ ;  /* 0x0000000207077227 */ /* 0x000fc800078e00ff */
[----:B------:R-:W-:Y:S02]  /*01e0*/  IMAD.MOV R0, RZ, RZ, -R7 ;  /* 0x000000ffff007224 */ /* 0x000fe400078e0a07 */
[C---:B-1----:R-:W-:Y:S01]  /*01f0*/  IMAD R5, R3.reuse, UR4, RZ ;  /* 0x0000000403057c24 */ /* 0x042fe2000f8e02ff */
[----:B------:R-:W-:Y:S01]  /*0200*/  UIADD3 UR4, UPT, UPT, UR4, -0x1, URZ ;  /* 0xffffffff04047890 */ /* 0x000fe2000fffe0ff */
[----:B------:R-:W-:-:S05]  /*0210*/  IMAD R0, R3, R0, R2 ;  /* 0x0000000003007224 */ /* 0x000fca00078e0202 */
[----:B------:R-:W-:-:S13]  /*0220*/  ISETP.GE.U32.AND P0, PT, R0, R3, PT ;  /* 0x000000030000720c */ /* 0x000fda0003f06070 */
[----:B------:R-:W-:Y:S01]  /*0230*/  @P0 IADD3 R0, PT, PT, R0, -R3, RZ ;  /* 0x8000000300000210 */ /* 0x000fe20007ffe0ff */
[----:B------:R-:W-:-:S03]  /*0240*/  @P0 VIADD R7, R7, 0x1 ;  /* 0x0000000107070836 */ /* 0x000fc60000000000 */
[----:B------:R-:W-:-:S13]  /*0250*/  ISETP.GE.U32.AND P1, PT, R0, R3, PT ;  /* 0x000000030000720c */ /* 0x000fda0003f26070 */
[----:B------:R-:W-:Y:S02]  /*0260*/  @P1 IADD3 R7, PT, PT, R7, 0x1, RZ ;  /* 0x0000000107071810 */ /* 0x000fe40007ffe0ff */
[----:B------:R-:W-:-:S04]  /*0270*/  @!P3 LOP3.LUT R7, RZ, R3, RZ, 0x33, !PT ;  /* 0x00000003ff07b212 */ /* 0x000fc800078e33ff */
[----:B------:R-:W-:Y:S01]  /*0280*/  ISETP.GE.U32.AND P1, PT, R7, UR4, PT ;  /* 0x0000000407007c0c */ /* 0x000fe2000bf26070 */
[----:B------:R-:W-:-:S03]  /*0290*/  IMAD.MOV R0, RZ, RZ, -R7 ;  /* 0x000000ffff007224 */ /* 0x000fc600078e0a07 */
[----:B------:R-:W-:Y:S01]  /*02a0*/  ISETP.GT.AND P1, PT, R7, RZ, !P1 ;  /* 0x000000ff0700720c */ /* 0x000fe20004f24270 */
[----:B------:R-:W-:-:S05]  /*02b0*/  IMAD R0, R3, R0, R2 ;  /* 0x0000000003007224 */ /* 0x000fca00078e0202 */
[----:B------:R-:W-:-:S04]  /*02c0*/  ISETP.GE.AND P0, PT, R0, 0x1, PT ;  /* 0x000000010000780c */ /* 0x000fc80003f06270 */
[----:B------:R-:W-:Y:S02]  /*02d0*/  ISETP.GE.U32.OR P0, PT, R2, R5, !P0 ;  /* 0x000000050200720c */ /* 0x000fe40004706470 */
[----:B------:R-:W-:-:S04]  /*02e0*/  @!P2 MOV R5, 0x400 ;  /* 0x000004000005a802 */ /* 0x000fc80000000f00 */
[----:B0-----:R-:W-:-:S05]  /*02f0*/  @!P2 LEA R6, R6, R5, 0x18 ;  /* 0x000000050606a211 */ /* 0x001fca00078ec0ff */
[----:B------:R-:W-:Y:S02]  /*0300*/  @!P2 IMAD R9, R9, 0x4, R6 ;  /* 0x000000040909a824 */ /* 0x000fe400078e0206 */
[----:B------:R-:W-:-:S04]  /*0310*/  @!P0 IADD3 R11, PT, PT, R3, -0x1, RZ ;  /* 0xffffffff030b8810 */ /* 0x000fc80007ffe0ff */
[----:B------:R-:W-:-:S04]  /*0320*/  ISETP.LT.U32.AND P0, PT, R0, R11, !P0 ;  /* 0x0000000b0000720c */ /* 0x000fc80004701070 */
[----:B------:R-:W-:Y:S02]  /*0330*/  PLOP3.LUT P0, PT, P0, P1, PT, 0x80, 0x8 ;  /* 0x000000000008781c */ /* 0x000fe40000703070 */
[----:B---3--:R-:W-:-:S05]  /*0340*/  @!P2 I2FP.F32.S32 R4, R4 ;  /* 0x000000040004a245 */ /* 0x008fca0000201400 */
[----:B------:R0:W-:Y:S01]  /*0350*/  @!P2 STS [R9], R4 ;  /* 0x000000040900a388 */ /* 0x0001e20000000800 */
[----:B------:R-:W-:Y:S06]  /*0360*/  BAR.SYNC.DEFER_BLOCKING 0x0 ;  /* 0x0000000000007b1d */ /* 0x000fec0000010000 */
[----:B------:R-:W-:Y:S05]  /*0370*/  @!P0 EXIT ;  /* 0x000000000000894d */ /* 0x000fea0003800000 */
[----:B0-----:R-:W0:Y:S01]  /*0380*/  LDC.64 R4, c[0x0][0x388] ;  /* 0x0000e200ff047b82 */ /* 0x001e220000000a00 */
[----:B------:R-:W-:Y:S01]  /*0390*/  IADD3 R7, PT, PT, R7, -0x1, RZ ;  /* 0xffffffff07077810 */ /* 0x000fe20007ffe0ff */
[----:B------:R-:W-:-:S04]  /*03a0*/  IMAD.MOV.U32 R9, RZ, RZ, 0x3 ;  /* 0x00000003ff097424 */ /* 0x000fc800078e00ff */
[----:B------:R-:W-:-:S04]  /*03b0*/  IMAD R8, R7, R3, R0 ;  /* 0x0000000307087224 */ /* 0x000fc800078e0200 */
[----:B------:R-:W-:-:S04]  /*03c0*/  IMAD R7, R8, R9, -0x3 ;  /* 0xfffffffd08077424 */ /* 0x000fc800078e0209 */
[----:B0-----:R-:W-:-:S05]  /*03d0*/  IMAD.WIDE R6, R7, 0x4, R4 ;  /* 0x0000000407067825 */ /* 0x001fca00078e0204 */
[----:B------:R-:W2:Y:S04]  /*03e0*/  LDG.E R10, desc[UR8][R6.64] ;  /* 0x00000008060a7981 */ /* 0x000ea8000c1e1900 */
[----:B------:R-:W3:Y:S04]  /*03f0*/  LDG.E R0, desc[UR8][R6.64+0xc] ;  /* 0x00000c0806007981 */ /* 0x000ee8000c1e1900 */
[----:B------:R0:W4:Y:S01]  /*0400*/  LDG.E R12, desc[UR8][R6.64+0x18] ;  /* 0x00001808060c7981 */ /* 0x000122000c1e1900 */
[----:B------:R-:W-:-:S05]  /*0410*/  IADD3 R16, PT, PT, R3, -0x1, R8 ;  /* 0xffffffff03107810 */ /* 0x000fca0007ffe008 */
[----:B------:R-:W-:-:S04]  /*0420*/  IMAD R9, R16, 0x3, RZ ;  /* 0x0000000310097824 */ /* 0x000fc800078e02ff */
[----:B------:R-:W-:-:S05]  /*0430*/  IMAD.WIDE R8, R9, 0x4, R4 ;  /* 0x0000000409087825 */ /* 0x000fca00078e0204 */
[----:B------:R-:W5:Y:S04]  /*0440*/  LDG.E R14, desc[UR8][R8.64] ;  /* 0x00000008080e7981 */ /* 0x000f68000c1e1900 */
[----:B------:R-:W5:Y:S04]  /*0450*/  LDG.E R13, desc[UR8][R8.64+0xc] ;  /* 0x00000c08080d7981 */ /* 0x000f68000c1e1900 */
[----:B------:R1:W5:Y:S01]  /*0460*/  LDG.E R15, desc[UR8][R8.64+0x18] ;  /* 0x00001808080f7981 */ /* 0x000362000c1e1900 */
[----:B------:R-:W-:-:S05]  /*0470*/  IADD3 R3, PT, PT, R16, R3, RZ ;  /* 0x0000000310037210 */ /* 0x000fca0007ffe0ff */
[----:B------:R-:W-:-:S04]  /*0480*/  IMAD R3, R3, 0x3, RZ ;  /* 0x0000000303037824 */ /* 0x000fc800078e02ff */
[----:B------:R-:W-:-:S05]  /*0490*/  IMAD.WIDE R20, R3, 0x4, R4 ;  /* 0x0000000403147825 */ /* 0x000fca00078e0204 */
[----:B------:R-:W5:Y:S04]  /*04a0*/  LDG.E R17, desc[UR8][R20.64] ;  /* 0x0000000814117981 */ /* 0x000f68000c1e1900 */
[----:B------:R-:W5:Y:S04]  /*04b0*/  LDG.E R16, desc[UR8][R20.64+0xc] ;  /* 0x00000c0814107981 */ /* 0x000f68000c1e1900 */
[----:B------:R4:W5:Y:S01]  /*04c0*/  LDG.E R18, desc[UR8][R20.64+0x18] ;  /* 0x0000180814127981 */ /* 0x000962000c1e1900 */
[----:B------:R-:W0:Y:S01]  /*04d0*/  S2UR UR5, SR_CgaCtaId ;  /* 0x00000000000579c3 */ /* 0x000e220000008800 */
[----:B------:R-:W-:Y:S01]  /*04e0*/  UMOV UR4, 0x400 ;  /* 0x0000040000047882 */ /* 0x000fe20000000000 */
[----:B------:R-:W-:Y:S01]  /*04f0*/  BSSY.RECONVERGENT B0, `(.L_x_1) ;  /* 0x000004e000007945 */ /* 0x000fe20003800200 */
[----:B0-----:R-:W-:-:S09]  /*0500*/  ULEA UR4, UR5, UR4, 0x18 ;  /* 0x0000000405047291 */ /* 0x001fd2000f8ec0ff */
[----:B------:R-:W0:Y:S01]  /*0510*/  LDS.128 R4, [UR4] ;  /* 0x00000004ff047984 */ /* 0x000e220008000c00 */
[----:B--2---:R-:W-:-:S03]  /*0520*/  I2FP.F32.U32 R3, R10 ;  /* 0x0000000a00037245 */ /* 0x004fc60000201000 */
[----:B-1----:R-:W1:Y:S01]  /*0530*/  LDS.128 R8, [UR4+0x10] ;  /* 0x00001004ff087984 */ /* 0x002e620008000c00 */
[----:B---3--:R-:W-:Y:S01]  /*0540*/  I2FP.F32.U32 R0, R0 ;  /* 0x0000000000007245 */ /* 0x008fe20000201000 */
[----:B0-----:R-:W-:Y:S01]  /*0550*/  FFMA R3, R3, R4, RZ ;  /* 0x0000000403037223 */ /* 0x001fe200000000ff */
[----:B----4-:R-:W-:-:S05]  /*0560*/  I2FP.F32.U32 R21, R12 ;  /* 0x0000000c00157245 */ /* 0x010fca0000201000 */
[----:B------:R-:W0:Y:S01]  /*0570*/  F2I.TRUNC.NTZ R3, R3 ;  /* 0x0000000300037305 */ /* 0x000e22000020f100 */
[----:B-----5:R-:W-:Y:S02]  /*0580*/  I2FP.F32.U32 R14, R14 ;  /* 0x0000000e000e7245 */ /* 0x020fe40000201000 */
[----:B0-----:R-:W-:Y:S02]  /*0590*/  I2FP.F32.S32 R4, R3 ;  /* 0x0000000300047245 */ /* 0x001fe40000201400 */
[----:B------:R-:W-:-:S03]  /*05a0*/  I2FP.F32.U32 R13, R13 ;  /* 0x0000000d000d7245 */ /* 0x000fc60000201000 */
[C-C-:B------:R-:W-:Y:S01]  /*05b0*/  FFMA R19, R0.reuse, R5, R4.reuse ;  /* 0x0000000500137223 */ /* 0x140fe20000000004 */
[----:B------:R-:W-:-:S05]  /*05c0*/  FFMA R0, R0, R7, R4 ;  /* 0x0000000700007223 */ /* 0x000fca0000000004 */
[----:B------:R-:W0:Y:S08]  /*05d0*/  F2I.TRUNC.NTZ R19, R19 ;  /* 0x0000001300137305 */ /* 0x000e30000020f100 */
[----:B------:R-:W2:Y:S01]  /*05e0*/  F2I.TRUNC.NTZ R0, R0 ;  /* 0x0000000000007305 */ /* 0x000ea2000020f100 */
[----:B------:R-:W-:Y:S02]  /*05f0*/  I2FP.F32.U32 R17, R17 ;  /* 0x0000001100117245 */ /* 0x000fe40000201000 */
[----:B------:R-:W-:-:S02]  /*0600*/  I2FP.F32.U32 R16, R16 ;  /* 0x0000001000107245 */ /* 0x000fc40000201000 */
[----:B0-----:R-:W-:Y:S02]  /*0610*/  I2FP.F32.S32 R4, R19 ;  /* 0x0000001300047245 */ /* 0x001fe40000201400 */
[----:B------:R-:W-:-:S03]  /*0620*/  I2FP.F32.U32 R18, R18 ;  /* 0x0000001200127245 */ /* 0x000fc60000201000 */
[----:B------:R-:W-:Y:S01]  /*0630*/  FFMA R4, R21, R6, R4 ;  /* 0x0000000615047223 */ /* 0x000fe20000000004 */
[----:B--2---:R-:W-:-:S05]  /*0640*/  I2FP.F32.S32 R3, R0 ;  /* 0x0000000000037245 */ /* 0x004fca0000201400 */
[----:B------:R-:W0:Y:S01]  /*0650*/  F2I.TRUNC.NTZ R4, R4 ;  /* 0x0000000400047305 */ /* 0x000e22000020f100 */
[----:B-1----:R-:W-:-:S07]  /*0660*/  FFMA R3, R21, R10, R3 ;  /* 0x0000000a15037223 */ /* 0x002fce0000000003 */
[----:B------:R-:W1:Y:S01]  /*0670*/  F2I.TRUNC.NTZ R3, R3 ;  /* 0x0000000300037305 */ /* 0x000e62000020f100 */
[----:B0-----:R-:W-:-:S05]  /*0680*/  I2FP.F32.S32 R19, R4 ;  /* 0x0000000400137245 */ /* 0x001fca0000201400 */
[----:B------:R-:W-:Y:S01]  /*0690*/  FFMA R19, R14, R7, R19 ;  /* 0x000000070e137223 */ /* 0x000fe20000000013 */
[----:B-1----:R-:W-:-:S05]  /*06a0*/  I2FP.F32.S32 R0, R3 ;  /* 0x0000000300007245 */ /* 0x002fca0000201400 */
[----:B------:R-:W0:Y:S01]  /*06b0*/  F2I.TRUNC.NTZ R19, R19 ;  /* 0x0000001300137305 */ /* 0x000e22000020f100 */
[----:B------:R-:W-:-:S07]  /*06c0*/  FFMA R0, R14, R5, R0 ;  /* 0x000000050e007223 */ /* 0x000fce0000000000 */
[----:B------:R-:W1:Y:S01]  /*06d0*/  F2I.TRUNC.NTZ R0, R0 ;  /* 0x0000000000007305 */ /* 0x000e62000020f100 */
[----:B0-----:R-:W-:-:S05]  /*06e0*/  I2FP.F32.S32 R4, R19 ;  /* 0x0000001300047245 */ /* 0x001fca0000201400 */
[----:B------:R-:W-:Y:S01]  /*06f0*/  FFMA R4, R13, R8, R4 ;  /* 0x000000080d047223 */ /* 0x000fe20000000004 */
[----:B-1----:R-:W-:-:S05]  /*0700*/  I2FP.F32.S32 R3, R0 ;  /* 0x0000000000037245 */ /* 0x002fca0000201400 */
[----:B------:R-:W0:Y:S01]  /*0710*/  F2I.TRUNC.NTZ R4, R4 ;  /* 0x0000000400047305 */ /* 0x000e22000020f100 */
[----:B------:R-:W-:Y:S01]  /*0720*/  FFMA R3, R13, R8, R3 ;  /* 0x000000080d037223 */ /* 0x000fe20000000003 */
[----:B------:R-:W-:Y:S01]  /*0730*/  I2FP.F32.U32 R8, R15 ;  /* 0x0000000f00087245 */ /* 0x000fe20000201000 */
[----:B------:R-:W1:Y:S05]  /*0740*/  LDS R13, [UR4+0x20] ;  /* 0x00002004ff0d7984 */ /* 0x000e6a0008000800 */
[----:B------:R-:W2:Y:S01]  /*0750*/  F2I.TRUNC.NTZ R3, R3 ;  /* 0x0000000300037305 */ /* 0x000ea2000020f100 */
[----:B0-----:R-:W-:-:S05]  /*0760*/  I2FP.F32.S32 R5, R4 ;  /* 0x0000000400057245 */ /* 0x001fca0000201400 */
[----:B------:R-:W-:Y:S01]  /*0770*/  FFMA R5, R8, R9, R5 ;  /* 0x0000000908057223 */ /* 0x000fe20000000005 */
[----:B--2---:R-:W-:-:S05]  /*0780*/  I2FP.F32.S32 R0, R3 ;  /* 0x0000000300007245 */ /* 0x004fca0000201400 */
[----:B------:R-:W0:Y:S01]  /*0790*/  F2I.TRUNC.NTZ R5, R5 ;  /* 0x0000000500057305 */ /* 0x000e22000020f100 */
[----:B------:R-:W-:-:S07]  /*07a0*/  FFMA R0, R8, R11, R0 ;  /* 0x0000000b08007223 */ /* 0x000fce0000000000 */
        /* <DEDUP_REMOVED lines=14> */
[----:B-1----:R-:W-:Y:S01]  /*0890*/  FFMA R5, R18, R13, R5 ;  /* 0x0000000d12057223 */ /* 0x002fe20000000005 */
[----:B--2---:R-:W-:-:S05]  /*08a0*/  I2FP.F32.S32 R6, R0 ;  /* 0x0000000000067245 */ /* 0x004fca0000201400 */
[----:B------:R-:W0:Y:S01]  /*08b0*/  F2I.TRUNC.NTZ R5, R5 ;  /* 0x0000000500057305 */ /* 0x000e22000020f100 */
[----:B------:R-:W-:-:S07]  /*08c0*/  FFMA R6, R18, R13, R6 ;  /* 0x0000000d12067223 */ /* 0x000fce0000000006 */
[----:B------:R-:W1:Y:S01]  /*08d0*/  F2I.TRUNC.NTZ R6, R6 ;  /* 0x0000000600067305 */ /* 0x000e62000020f100 */
[----:B0-----:R-:W-:-:S04]  /*08e0*/  IMAD R7, R5, R5, RZ ;  /* 0x0000000505077224 */ /* 0x001fc800078e02ff */
[----:B-1----:R-:W-:-:S05]  /*08f0*/  IMAD R7, R6, R6, R7 ;  /* 0x0000000606077224 */ /* 0x002fca00078e0207 */
[----:B------:R-:W-:-:S04]  /*0900*/  I2FP.F32.U32 R7, R7 ;  /* 0x0000000700077245 */ /* 0x000fc80000201000 */
[----:B------:R-:W-:Y:S01]  /*0910*/  IADD3 R3, PT, PT, R7, -0xd000000, RZ ;  /* 0xf300000007037810 */ /* 0x000fe20007ffe0ff */
[----:B------:R0:W1:Y:S03]  /*0920*/  MUFU.RSQ R0, R7 ;  /* 0x0000000700007308 */ /* 0x0000660000001400 */
[----:B------:R-:W-:-:S13]  /*0930*/  ISETP.GT.U32.AND P0, PT, R3, 0x727fffff, PT ;  /* 0x727fffff0300780c */ /* 0x000fda0003f04070 */
[----:B0-----:R-:W-:Y:S05]  /*0940*/  @!P0 BRA `(.L_x_2) ;  /* 0x0000000000108947 */ /* 0x001fea0003800000 */
[----:B------:R-:W-:-:S07]  /*0950*/  MOV R8, 0x970 ;  /* 0x0000097000087802 */ /* 0x000fce0000000f00 */
[----:B-1----:R-:W-:Y:S05]  /*0960*/  CALL.REL.NOINC `($__internal_0_$__cuda_sm20_sqrt_rn_f32_slowpath) ;  /* 0x00000000003c7944 */ /* 0x002fea0003c00000 */
[----:B------:R-:W-:Y:S01]  /*0970*/  IMAD.MOV.U32 R0, RZ, RZ, R7 ;  /* 0x000000ffff007224 */ /* 0x000fe200078e0007 */
[----:B------:R-:W-:Y:S06]  /*0980*/  BRA `(.L_x_3) ;  /* 0x0000000000107947 */ /* 0x000fec0003800000 */
.L_x_2:
[----:B-1----:R-:W-:Y:S01]  /*0990*/  FMUL.FTZ R4, R7, R0 ;  /* 0x0000000007047220 */ /* 0x002fe20000410000 */
[----:B------:R-:W-:-:S03]  /*09a0*/  FMUL.FTZ R0, R0, 0.5 ;  /* 0x3f00000000007820 */ /* 0x000fc60000410000 */
[----:B------:R-:W-:-:S04]  /*09b0*/  FFMA R7, -R4, R4, R7 ;  /* 0x0000000404077223 */ /* 0x000fc80000000107 */
[----:B------:R-:W-:-:S07]  /*09c0*/  FFMA R0, R7, R0, R4 ;  /* 0x0000000007007223 */ /* 0x000fce0000000004 */
.L_x_3:
[----:B------:R-:W-:Y:S05]  /*09d0*/  BSYNC.RECONVERGENT B0 ;  /* 0x0000000000007941 */ /* 0x000fea0003800200 */
.L_x_1:
[----:B------:R-:W0:Y:S01]  /*09e0*/  LDC.64 R4, c[0x0][0x380] ;  /* 0x0000e000ff047b82 */ /* 0x000e220000000a00 */
[----:B------:R-:W1:Y:S01]  /*09f0*/  F2I.TRUNC.NTZ R7, R0 ;  /* 0x0000000000077305 */ /* 0x000e62000020f100 */
[----:B------:R-:W-:-:S04]  /*0a00*/  IMAD R3, R2, 0x3, RZ ;  /* 0x0000000302037824 */ /* 0x000fc800078e02ff */
[----:B0-----:R-:W-:-:S05]  /*0a10*/  IMAD.WIDE R2, R3, 0x4, R4 ;  /* 0x0000000403027825 */ /* 0x001fca00078e0204 */
[----:B-1----:R-:W-:Y:S04]  /*0a20*/  STG.E desc[UR8][R2.64], R7 ;  /* 0x0000000702007986 */ /* 0x002fe8000c101908 */
[----:B------:R-:W-:Y:S04]  /*0a30*/  STG.E desc[UR8][R2.64+0x4], R7 ;  /* 0x0000040702007986 */ /* 0x000fe8000c101908 */
[----:B------:R-:W-:Y:S01]  /*0a40*/  STG.E desc[UR8][R2.64+0x8], R7 ;  /* 0x0000080702007986 */ /* 0x000fe2000c101908 */
[----:B------:R-:W-:Y:S05]  /*0a50*/  EXIT ;  /* 0x000000000000794d */ /* 0x000fea0003800000 */
        .weak           $__internal_0_$__cuda_sm20_sqrt_rn_f32_slowpath
        .type           $__internal_0_$__cuda_sm20_sqrt_rn_f32_slowpath,@function
        .size           $__internal_0_$__cuda_sm20_sqrt_rn_f32_slowpath,(.L_x_17 - $__internal_0_$__cuda_sm20_sqrt_rn_f32_slowpath)
$__internal_0_$__cuda_sm20_sqrt_rn_f32_slowpath:
[----:B------:R-:W-:-:S13]  /*0a60*/  LOP3.LUT P0, RZ, R7, 0x7fffffff, RZ, 0xc0, !PT ;  /* 0x7fffffff07ff7812 */ /* 0x000fda000780c0ff */
[----:B------:R-:W-:Y:S05]  /*0a70*/  @!P0 BRA `(.L_x_4) ;  /* 0x0000000000448947 */ /* 0x000fea0003800000 */
[----:B------:R-:W-:Y:S02]  /*0a80*/  FSETP.GEU.FTZ.AND P0, PT, R7, RZ, PT ;  /* 0x000000ff0700720b */ /* 0x000fe40003f1e000 */
[----:B------:R-:W-:-:S11]  /*0a90*/  MOV R0, R7 ;  /* 0x0000000700007202 */ /* 0x000fd60000000f00 */
[----:B------:R-:W-:Y:S01]  /*0aa0*/  @!P0 MOV R7, 0x7fffffff ;  /* 0x7fffffff00078802 */ /* 0x000fe20000000f00 */
[----:B------:R-:W-:Y:S06]  /*0ab0*/  @!P0 BRA `(.L_x_4) ;  /* 0x0000000000348947 */ /* 0x000fec0003800000 */
[----:B------:R-:W-:-:S13]  /*0ac0*/  FSETP.GTU.FTZ.AND P0, PT, |R0|, +INF , PT ;  /* 0x7f8000000000780b */ /* 0x000fda0003f1c200 */
[----:B------:R-:W-:Y:S01]  /*0ad0*/  @P0 FADD.FTZ R7, R0, 1 ;  /* 0x3f80000000070421 */ /* 0x000fe20000010000 */
[----:B------:R-:W-:Y:S06]  /*0ae0*/  @P0 BRA `(.L_x_4) ;  /* 0x0000000000280947 */ /* 0x000fec0003800000 */
[----:B------:R-:W-:-:S13]  /*0af0*/  FSETP.NEU.FTZ.AND P0, PT, |R0|, +INF , PT ;  /* 0x7f8000000000780b */ /* 0x000fda0003f1d200 */
[----:B------:R-:W-:Y:S01]  /*0b00*/  @P0 FFMA R3, R0, 1.84467440737095516160e+19, RZ ;  /* 0x5f80000000030823 */ /* 0x000fe200000000ff */
[----:B------:R-:W-:-:S03]  /*0b10*/  @!P0 IMAD.MOV.U32 R7, RZ, RZ, R0 ;  /* 0x000000ffff078224 */ /* 0x000fc600078e0000 */
[----:B------:R-:W0:Y:S02]  /*0b20*/  @P0 MUFU.RSQ R4, R3 ;  /* 0x0000000300040308 */ /* 0x000e240000001400 */
[----:B0-----:R-:W-:Y:S01]  /*0b30*/  @P0 FMUL.FTZ R6, R3, R4 ;  /* 0x0000000403060220 */ /* 0x001fe20000410000 */
[----:B------:R-:W-:-:S03]  /*0b40*/  @P0 FMUL.FTZ R4, R4, 0.5 ;  /* 0x3f00000004040820 */ /* 0x000fc60000410000 */
[----:B------:R-:W-:-:S04]  /*0b50*/  @P0 FADD.FTZ R5, -R6, -RZ ;  /* 0x800000ff06050221 */ /* 0x000fc80000010100 */
[----:B------:R-:W-:-:S04]  /*0b60*/  @P0 FFMA R5, R6, R5, R3 ;  /* 0x0000000506050223 */ /* 0x000fc80000000003 */
[----:B------:R-:W-:-:S04]  /*0b70*/  @P0 FFMA R4, R5, R4, R6 ;  /* 0x0000000405040223 */ /* 0x000fc80000000006 */
[----:B------:R-:W-:-:S07]  /*0b80*/  @P0 FMUL.FTZ R7, R4, 2.3283064365386962891e-10 ;  /* 0x2f80000004070820 */ /* 0x000fce0000410000 */
.L_x_4:
[----:B------:R-:W-:Y:S01]  /*0b90*/  HFMA2 R5, -RZ, RZ, 0, 0 ;  /* 0x00000000ff057431 */ /* 0x000fe200000001ff */
[----:B------:R-:W-:-:S04]  /*0ba0*/  MOV R4, R8 ;  /* 0x0000000800047202 */ /* 0x000fc80000000f00 */
[----:B------:R-:W-:Y:S05]  /*0bb0*/  RET.REL.NODEC R4 `(_Z12kernel_sobelPjS_jjPi) ;  /* 0xfffffff404107950 */ /* 0x000fea0003c3ffff */
.L_x_5:
        /* <DEDUP_REMOVED lines=12> */
.L_x_17:


//--------------------- .text._Z22kernel_convolution_rgbPjS_jjPfj --------------------------
	.section	.text._Z22kernel_convolution_rgbPjS_jjPfj,"ax",@progbits
	.align	128
        .global         _Z22kernel_convolution_rgbPjS_jjPfj
        .type           _Z22kernel_convolution_rgbPjS_jjPfj,@function
        .size           _Z22kernel_convolution_rgbPjS_jjPfj,(.L_x_20 - _Z22kernel_convolution_rgbPjS_jjPfj)
        .other          _Z22kernel_convolution_rgbPjS_jjPfj,@"STO_CUDA_ENTRY STV_DEFAULT"
_Z22kernel_convolution_rgbPjS_jjPfj:
.text._Z22kernel_convolution_rgbPjS_jjPfj:
[----:B------:R-:W-:Y:S01]  /*0000*/  LDC R1, c[0x0][0x37c] ;  /* 0x0000df00ff017b82 */ /* 0x000fe20000000800 */
[----:B------:R-:W0:Y:S07]  /*0010*/  S2R R2, SR_TID.X ;  /* 0x0000000000027919 */ /* 0x000e2e0000002100 */
[----:B------:R-:W1:Y:S01]  /*0020*/  LDC R10, c[0x0][0x3a0] ;  /* 0x0000e800ff0a7b82 */ /* 0x000e620000000800 */
[----:B------:R-:W2:Y:S01]  /*0030*/  LDCU UR6, c[0x0][0x370] ;  /* 0x00006e00ff0677ac */ /* 0x000ea20008000800 */
[----:B------:R-:W0:Y:S01]  /*0040*/  S2R R3, SR_TID.Y ;  /* 0x0000000000037919 */ /* 0x000e220000002200 */
[----:B------:R-:W0:Y:S01]  /*0050*/  LDCU UR7, c[0x0][0x360] ;  /* 0x00006c00ff0777ac */ /* 0x000e220008000800 */
[----:B------:R-:W3:Y:S01]  /*0060*/  LDCU.64 UR8, c[0x0][0x358] ;  /* 0x00006b00ff0877ac */ /* 0x000ee20008000a00 */
[----:B------:R-:W4:Y:S01]  /*0070*/  LDCU UR10, c[0x0][0x390] ;  /* 0x00007200ff0a77ac */ /* 0x000f220008000800 */
[----:B-1----:R-:W-:-:S02]  /*0080*/  IMAD R5, R10, R10, RZ ;  /* 0x0000000a0a057224 */ /* 0x002fc400078e02ff */
[----:B0-----:R-:W-:-:S05]  /*0090*/  IMAD R4, R3, UR7, R2 ;  /* 0x0000000703047c24 */ /* 0x001fca000f8e0202 */
[----:B------:R-:W-:-:S13]  /*00a0*/  ISETP.GE.AND P2, PT, R4, R5, PT ;  /* 0x000000050400720c */ /* 0x000fda0003f46270 */
[----:B------:R-:W0:Y:S02]  /*00b0*/  @!P2 LDC.64 R6, c[0x0][0x398] ;  /* 0x0000e600ff06ab82 */ /* 0x000e240000000a00 */
[----:B0-----:R-:W-:-:S05]  /*00c0*/  @!P2 IMAD.WIDE.U32 R6, R4, 0x4, R6 ;  /* 0x000000040406a825 */ /* 0x001fca00078e0006 */
[----:B---3--:R0:W3:Y:S01]  /*00d0*/  @!P2 LDG.E R5, desc[UR8][R6.64] ;  /* 0x000000080605a981 */ /* 0x0080e2000c1e1900 */
[----:B----4-:R-:W1:Y:S01]  /*00e0*/  I2F.U32.RP R0, UR10 ;  /* 0x0000000a00007d06 */ /* 0x010e620008209000 */
[----:B------:R-:W-:Y:S01]  /*00f0*/  S2UR UR5, SR_CTAID.X ;  /* 0x00000000000579c3 */ /* 0x000fe20000002500 */
[----:B------:R-:W-:Y:S01]  /*0100*/  ISETP.NE.U32.AND P3, PT, RZ, UR10, PT ;  /* 0x0000000aff007c0c */ /* 0x000fe2000bf65070 */
[----:B------:R-:W4:Y:S01]  /*0110*/  @!P2 S2R R16, SR_CgaCtaId ;  /* 0x000000000010a919 */ /* 0x000f220000008800 */
[----:B------:R-:W-:-:S05]  /*0120*/  @!P2 MOV R11, 0x400 ;  /* 0x00000400000ba802 */ /* 0x000fca0000000f00 */
[----:B------:R-:W2:Y:S01]  /*0130*/  S2UR UR4, SR_CTAID.Y ;  /* 0x00000000000479c3 */ /* 0x000ea20000002600 */
[----:B-1----:R-:W1:Y:S07]  /*0140*/  MUFU.RCP R0, R0 ;  /* 0x0000000000007308 */ /* 0x002e6e0000001000 */
[----:B------:R-:W0:Y:S01]  /*0150*/  LDC R8, c[0x0][0x364] ;  /* 0x0000d900ff087b82 */ /* 0x000e220000000800 */
[----:B-1----:R-:W-:Y:S01]  /*0160*/  VIADD R12, R0, 0xffffffe ;  /* 0x0ffffffe000c7836 */ /* 0x002fe20000000000 */
[----:B--2---:R-:W-:Y:S01]  /*0170*/  UIMAD UR5, UR4, UR6, UR5 ;  /* 0x00000006040572a4 */ /* 0x004fe2000f8e0205 */
[----:B------:R-:W1:Y:S02]  /*0180*/  LDCU UR6, c[0x0][0x394] ;  /* 0x00007280ff0677ac */ /* 0x000e640008000800 */
[----:B------:R2:W5:Y:S01]  /*0190*/  F2I.FTZ.U32.TRUNC.NTZ R13, R12 ;  /* 0x0000000c000d7305 */ /* 0x000562000021f000 */
[----:B----4-:R-:W-:Y:S01]  /*01a0*/  @!P2 LEA R11, R16, R11, 0x18 ;  /* 0x0000000b100ba211 */ /* 0x010fe200078ec0ff */
[----:B0-----:R-:W-:-:S02]  /*01b0*/  IMAD R7, R8, UR7, RZ ;  /* 0x0000000708077c24 */ /* 0x001fc4000f8e02ff */
[----:B--2---:R-:W-:Y:S02]  /*01c0*/  IMAD.MOV.U32 R12, RZ, RZ, RZ ;  /* 0x000000ffff0c7224 */ /* 0x004fe400078e00ff */
[----:B------:R-:W-:Y:S02]  /*01d0*/  IMAD R0, R7, UR5, R4 ;  /* 0x0000000507007c24 */ /* 0x000fe4000f8e0204 */
[----:B------:R-:W-:Y:S02]  /*01e0*/  @!P2 IMAD R4, R4, 0x4, R11 ;  /* 0x000000040404a824 */ /* 0x000fe400078e020b */
[----:B-----5:R-:W-:Y:S01]  /*01f0*/  IMAD.MOV R9, RZ, RZ, -R13 ;  /* 0x000000ffff097224 */ /* 0x020fe200078e0a0d */
[----:B-1----:R-:W-:-:S03]  /*0200*/  UIMAD UR4, UR10, UR6, URZ ;  /* 0x000000060a0472a4 */ /* 0x002fc6000f8e02ff */
[----:B------:R-:W-:-:S04]  /*0210*/  IMAD R9, R9, UR10, RZ ;  /* 0x0000000a09097c24 */ /* 0x000fc8000f8e02ff */
[----:B------:R-:W-:-:S06]  /*0220*/  IMAD.HI.U32 R13, R13, R9, R12 ;  /* 0x000000090d0d7227 */ /* 0x000fcc00078e000c */
[----:B------:R-:W-:-:S04]  /*0230*/  IMAD.HI.U32 R7, R13, R0, RZ ;  /* 0x000000000d077227 */ /* 0x000fc800078e00ff */
[----:B------:R-:W-:-:S04]  /*0240*/  IMAD.MOV R9, RZ, RZ, -R7 ;  /* 0x000000ffff097224 */ /* 0x000fc800078e0a07 */
[----:B------:R-:W-:-:S05]  /*0250*/  IMAD R6, R9, UR10, R0 ;  /* 0x0000000a09067c24 */ /* 0x000fca000f8e0200 */
[----:B------:R-:W-:-:S13]  /*0260*/  ISETP.GE.U32.AND P0, PT, R6, UR10, PT ;  /* 0x0000000a06007c0c */ /* 0x000fda000bf06070 */
[----:B------:R-:W-:Y:S02]  /*0270*/  @P0 VIADD R6, R6, -UR10 ;  /* 0x8000000a06060c36 */ /* 0x000fe40008000000 */
[----:B------:R-:W-:-:S03]  /*0280*/  @P0 VIADD R7, R7, 0x1 ;  /* 0x0000000107070836 */ /* 0x000fc60000000000 */
[----:B------:R-:W-:Y:S02]  /*0290*/  ISETP.GE.U32.AND P1, PT, R6, UR10, PT ;  /* 0x0000000a06007c0c */ /* 0x000fe4000bf26070 */
[----:B------:R-:W-:-:S04]  /*02a0*/  IADD3 R6, PT, PT, R10, -0x1, RZ ;  /* 0xffffffff0a067810 */ /* 0x000fc80007ffe0ff */
[----:B------:R-:W-:-:S04]  /*02b0*/  SHF.R.U32.HI R6, RZ, 0x1, R6 ;  /* 0x00000001ff067819 */ /* 0x000fc80000011606 */
[----:B------:R-:W-:-:S03]  /*02c0*/  IADD3 R14, PT, PT, -R6, UR6, RZ ;  /* 0x00000006060e7c10 */ /* 0x000fc6000fffe1ff */
[----:B------:R-:W-:Y:S01]  /*02d0*/  @P1 VIADD R7, R7, 0x1 ;  /* 0x0000000107071836 */ /* 0x000fe20000000000 */
[----:B------:R-:W-:-:S04]  /*02e0*/  @!P3 LOP3.LUT R7, RZ, UR10, RZ, 0x33, !PT ;  /* 0x0000000aff07bc12 */ /* 0x000fc8000f8e33ff */
[----:B------:R-:W-:Y:S01]  /*02f0*/  ISETP.GE.U32.AND P1, PT, R7, R14, PT ;  /* 0x0000000e0700720c */ /* 0x000fe20003f26070 */
[----:B------:R-:W-:-:S03]  /*0300*/  IMAD.MOV R9, RZ, RZ, -R7 ;  /* 0x000000ffff097224 */ /* 0x000fc600078e0a07 */
[----:B------:R-:W-:Y:S01]  /*0310*/  ISETP.GE.AND P1, PT, R7, R6, !P1 ;  /* 0x000000060700720c */ /* 0x000fe20004f26270 */
[----:B------:R-:W-:-:S05]  /*0320*/  IMAD R9, R9, UR10, R0 ;  /* 0x0000000a09097c24 */ /* 0x000fca000f8e0200 */
[----:B------:R-:W-:-:S04]  /*0330*/  ISETP.GE.AND P0, PT, R9, R6, PT ;  /* 0x000000060900720c */ /* 0x000fc80003f06270 */
[----:B------:R-:W-:-:S13]  /*0340*/  ISETP.GE.U32.OR P0, PT, R0, UR4, !P0 ;  /* 0x0000000400007c0c */ /* 0x000fda000c706470 */
[----:B------:R-:W-:-:S04]  /*0350*/  @!P0 IADD3 R12, PT, PT, -R6, UR10, RZ ;  /* 0x0000000a060c8c10 */ /* 0x000fc8000fffe1ff */
[----:B------:R-:W-:-:S04]  /*0360*/  ISETP.LT.U32.AND P0, PT, R9, R12, !P0 ;  /* 0x0000000c0900720c */ /* 0x000fc80004701070 */
[----:B------:R-:W-:Y:S01]  /*0370*/  PLOP3.LUT P0, PT, P0, P1, PT, 0x80, 0x8 ;  /* 0x000000000008781c */ /* 0x000fe20000703070 */
[----:B---3--:R0:W-:Y:S01]  /*0380*/  @!P2 STS [R4], R5 ;  /* 0x000000050400a388 */ /* 0x0081e20000000800 */
[----:B------:R-:W-:Y:S11]  /*0390*/  BAR.SYNC.DEFER_BLOCKING 0x0 ;  /* 0x0000000000007b1d */ /* 0x000ff60000010000 */
[----:B------:R-:W-:Y:S05]  /*03a0*/  @!P0 EXIT ;  /* 0x000000000000894d */ /* 0x000fea0003800000 */
[----:B------:R-:W-:Y:S01]  /*03b0*/  ISETP.NE.AND P0, PT, R10, RZ, PT ;  /* 0x000000ff0a00720c */ /* 0x000fe20003f05270 */
[----:B------:R-:W-:Y:S02]  /*03c0*/  IMAD.MOV.U32 R20, RZ, RZ, RZ ;  /* 0x000000ffff147224 */ /* 0x000fe400078e00ff */
[----:B------:R-:W-:Y:S02]  /*03d0*/  IMAD.MOV.U32 R16, RZ, RZ, RZ ;  /* 0x000000ffff107224 */ /* 0x000fe400078e00ff */
[----:B------:R-:W-:-:S08]  /*03e0*/  IMAD.MOV.U32 R15, RZ, RZ, RZ ;  /* 0x000000ffff0f7224 */ /* 0x000fd000078e00ff */
[----:B------:R-:W-:Y:S05]  /*03f0*/  @!P0 BRA `(.L_x_6) ;  /* 0x0000000800c48947 */ /* 0x000fea0003800000 */
[----:B------:R-:W-:Y:S01]  /*0400*/  IMAD R3, R8, UR5, R3 ;  /* 0x0000000508037c24 */ /* 0x000fe2000f8e0203 */
[C---:B------:R-:W-:Y:S01]  /*0410*/  LOP3.LUT R21, R10.reuse, 0x3, RZ, 0xc0, !PT ;  /* 0x000000030a157812 */ /* 0x040fe200078ec0ff */
[----:B------:R-:W-:Y:S01]  /*0420*/  IMAD.IADD R8, R9, 0x1, -R6 ;  /* 0x0000000109087824 */ /* 0x000fe200078e0a06 */
[C---:B------:R-:W-:Y:S01]  /*0430*/  LOP3.LUT R9, R10.reuse, 0xfffffffc, RZ, 0xc0, !PT ;  /* 0xfffffffc0a097812 */ /* 0x040fe200078ec0ff */
[----:B------:R-:W-:Y:S01]  /*0440*/  IMAD R3, R3, UR7, R2 ;  /* 0x0000000703037c24 */ /* 0x000fe2000f8e0202 */
[----:B------:R-:W-:Y:S01]  /*0450*/  SHF.L.U32 R10, R10, 0x2, RZ ;  /* 0x000000020a0a7819 */ /* 0x000fe200000006ff */
[----:B------:R-:W-:Y:S01]  /*0460*/  IMAD.IADD R7, R7, 0x1, -R6 ;  /* 0x0000000107077824 */ /* 0x000fe200078e0a06 */
[----:B------:R-:W-:Y:S01]  /*0470*/  UMOV UR4, URZ ;  /* 0x000000ff00047c82 */ /* 0x000fe20008000000 */
[----:B------:R-:W-:Y:S02]  /*0480*/  IMAD.MOV.U32 R15, RZ, RZ, RZ ;  /* 0x000000ffff0f7224 */ /* 0x000fe400078e00ff */
[----:B------:R-:W-:-:S02]  /*0490*/  IMAD.MOV.U32 R16, RZ, RZ, RZ ;  /* 0x000000ffff107224 */ /* 0x000fc400078e00ff */
[----:B------:R-:W-:Y:S02]  /*04a0*/  IMAD.MOV.U32 R20, RZ, RZ, RZ ;  /* 0x000000ffff147224 */ /* 0x000fe400078e00ff */
[----:B------:R-:W-:Y:S02]  /*04b0*/  IMAD.MOV R11, RZ, RZ, -R9 ;  /* 0x000000ffff0b7224 */ /* 0x000fe400078e0a09 */
[----:B------:R-:W-:-:S07]  /*04c0*/  IMAD.IADD R12, R3, 0x1, -R6 ;  /* 0x00000001030c7824 */ /* 0x000fce00078e0a06 */
.L_x_11:
[----:B-1----:R-:W1:Y:S01]  /*04d0*/  LDC R13, c[0x0][0x3a0] ;  /* 0x0000e800ff0d7b82 */ /* 0x002e620000000800 */
[----:B--2---:R-:W2:Y:S01]  /*04e0*/  LDCU UR6, c[0x0][0x390] ;  /* 0x00007200ff0677ac */ /* 0x004ea20008000800 */
[----:B0-----:R-:W-:Y:S02]  /*04f0*/  VIADD R3, R7, UR4 ;  /* 0x0000000407037c36 */ /* 0x001fe40008000000 */
[----:B0-----:R-:W-:Y:S02]  /*0500*/  HFMA2 R4, -RZ, RZ, 0, 0 ;  /* 0x00000000ff047431 */ /* 0x001fe400000001ff */
[----:B--2---:R-:W-:Y:S01]  /*0510*/  IMAD R14, R3, UR6, R8 ;  /* 0x00000006030e7c24 */ /* 0x004fe2000f8e0208 */
[----:B-1----:R-:W-:-:S13]  /*0520*/  ISETP.GE.U32.AND P0, PT, R13, 0x4, PT ;  /* 0x000000040d00780c */ /* 0x002fda0003f06070 */
[----:B---34-:R-:W-:Y:S05]  /*0530*/  @!P0 BRA `(.L_x_7) ;  /* 0x0000000400448947 */ /* 0x018fea0003800000 */
[----:B------:R-:W0:Y:S01]  /*0540*/  S2R R17, SR_CgaCtaId ;  /* 0x0000000000117919 */ /* 0x000e220000008800 */
[----:B------:R-:W1:Y:S01]  /*0550*/  LDC.64 R2, c[0x0][0x388] ;  /* 0x0000e200ff027b82 */ /* 0x000e620000000a00 */
[----:B------:R-:W-:Y:S01]  /*0560*/  MOV R4, 0x400 ;  /* 0x0000040000047802 */ /* 0x000fe20000000f00 */
[----:B------:R-:W-:Y:S01]  /*0570*/  IMAD.MOV.U32 R18, RZ, RZ, R11 ;  /* 0x000000ffff127224 */ /* 0x000fe200078e000b */
[----:B------:R-:W-:-:S05]  /*0580*/  IADD3 R5, PT, PT, -R6, UR4, RZ ;  /* 0x0000000406057c10 */ /* 0x000fca000fffe1ff */
[----:B------:R-:W-:Y:S01]  /*0590*/  IMAD R5, R5, UR6, R12 ;  /* 0x0000000605057c24 */ /* 0x000fe2000f8e020c */
[----:B0-----:R-:W-:-:S05]  /*05a0*/  LEA R17, R17, R4, 0x18 ;  /* 0x0000000411117211 */ /* 0x001fca00078ec0ff */
[----:B------:R-:W-:Y:S02]  /*05b0*/  IMAD R19, R10, UR4, R17 ;  /* 0x000000040a137c24 */ /* 0x000fe4000f8e0211 */
[----:B------:R-:W-:Y:S02]  /*05c0*/  IMAD R17, R5, 0x3, RZ ;  /* 0x0000000305117824 */ /* 0x000fe400078e02ff */
[----:B------:R-:W-:-:S07]  /*05d0*/  VIADD R19, R19, 0x8 ;  /* 0x0000000813137836 */ /* 0x000fce0000000000 */
.L_x_8:
[----:B-1----:R-:W-:Y:S01]  /*05e0*/  IMAD.WIDE R4, R17, 0x4, R2 ;  /* 0x0000000411047825 */ /* 0x002fe200078e0202 */
[----:B------:R-:W0:Y:S04]  /*05f0*/  LDS R26, [R19+-0x8] ;  /* 0xfffff800131a7984 */ /* 0x000e280000000800 */
[----:B--2---:R-:W2:Y:S04]  /*0600*/  LDG.E R23, desc[UR8][R4.64] ;  /* 0x0000000804177981 */ /* 0x004ea8000c1e1900 */
[----:B---3--:R-:W3:Y:S04]  /*0610*/  LDG.E R22, desc[UR8][R4.64+0x4] ;  /* 0x0000040804167981 */ /* 0x008ee8000c1e1900 */
[----:B----4-:R-:W4:Y:S01]  /*0620*/  LDG.E R25, desc[UR8][R4.64+0x8] ;  /* 0x0000080804197981 */ /* 0x010f22000c1e1900 */
[----:B------:R-:W-:-:S03]  /*0630*/  I2FP.F32.S32 R24, R20 ;  /* 0x0000001400187245 */ /* 0x000fc60000201400 */
[----:B------:R-:W5:Y:S01]  /*0640*/  LDG.E R20, desc[UR8][R4.64+0xc] ;  /* 0x00000c0804147981 */ /* 0x000f62000c1e1900 */
[----:B------:R-:W-:Y:S02]  /*0650*/  I2FP.F32.S32 R29, R16 ;  /* 0x00000010001d7245 */ /* 0x000fe40000201400 */
[----:B------:R-:W-:Y:S01]  /*0660*/  I2FP.F32.S32 R15, R15 ;  /* 0x0000000f000f7245 */ /* 0x000fe20000201400 */
[----:B------:R-:W5:Y:S01]  /*0670*/  LDG.E R16, desc[UR8][R4.64+0x1c] ;  /* 0x00001c0804107981 */ /* 0x000f62000c1e1900 */
[----:B--2---:R-:W-:-:S05]  /*0680*/  I2FP.F32.U32 R23, R23 ;  /* 0x0000001700177245 */ /* 0x004fca0000201000 */
[----:B0-----:R-:W-:Y:S02]  /*0690*/  FFMA R23, R23, R26, R24 ;  /* 0x0000001a17177223 */ /* 0x001fe40000000018 */
[----:B------:R-:W2:Y:S01]  /*06a0*/  LDG.E R24, desc[UR8][R4.64+0x10] ;  /* 0x0000100804187981 */ /* 0x000ea2000c1e1900 */
[----:B---3--:R-:W-:-:S03]  /*06b0*/  I2FP.F32.U32 R27, R22 ;  /* 0x00000016001b7245 */ /* 0x008fc60000201000 */
[----:B------:R-:W3:Y:S01]  /*06c0*/  LDG.E R22, desc[UR8][R4.64+0x14] ;  /* 0x0000140804167981 */ /* 0x000ee2000c1e1900 */
[----:B----4-:R-:W-:Y:S01]  /*06d0*/  I2FP.F32.U32 R25, R25 ;  /* 0x0000001900197245 */ /* 0x010fe20000201000 */
[----:B------:R-:W-:-:S04]  /*06e0*/  FFMA R27, R26, R27, R29 ;  /* 0x0000001b1a1b7223 */ /* 0x000fc8000000001d */
[----:B------:R-:W-:Y:S02]  /*06f0*/  FFMA R26, R26, R25, R15 ;  /* 0x000000191a1a7223 */ /* 0x000fe4000000000f */
[----:B------:R-:W4:Y:S04]  /*0700*/  LDG.E R15, desc[UR8][R4.64+0x18] ;  /* 0x00001808040f7981 */ /* 0x000f28000c1e1900 */
[----:B------:R-:W0:Y:S01]  /*0710*/  LDS R25, [R19+-0x4] ;  /* 0xfffffc0013197984 */ /* 0x000e220000000800 */
[----:B------:R-:W1:Y:S08]  /*0720*/  F2I.TRUNC.NTZ R23, R23 ;  /* 0x0000001700177305 */ /* 0x000e70000020f100 */
[----:B------:R-:W-:Y:S01]  /*0730*/  F2I.TRUNC.NTZ R27, R27 ;  /* 0x0000001b001b7305 */ /* 0x000fe2000020f100 */
[----:B-----5:R-:W-:-:S02]  /*0740*/  I2FP.F32.U32 R20, R20 ;  /* 0x0000001400147245 */ /* 0x020fc40000201000 */
[----:B-1----:R-:W-:-:S05]  /*0750*/  I2FP.F32.S32 R29, R23 ;  /* 0x00000017001d7245 */ /* 0x002fca0000201400 */
[----:B------:R-:W1:Y:S01]  /*0760*/  F2I.TRUNC.NTZ R26, R26 ;  /* 0x0000001a001a7305 */ /* 0x000e62000020f100 */
[----:B0-----:R-:W-:Y:S01]  /*0770*/  FFMA R28, R20, R25, R29 ;  /* 0x00000019141c7223 */ /* 0x001fe2000000001d */
[----:B-1----:R-:W-:Y:S02]  /*0780*/  I2FP.F32.S32 R23, R26 ;  /* 0x0000001a00177245 */ /* 0x002fe40000201400 */
[----:B------:R-:W5:Y:S04]  /*0790*/  LDG.E R26, desc[UR8][R4.64+0x2c] ;  /* 0x00002c08041a7981 */ /* 0x000f68000c1e1900 */
[----:B------:R-:W0:Y:S02]  /*07a0*/  F2I.TRUNC.NTZ R28, R28 ;  /* 0x0000001c001c7305 */ /* 0x000e24000020f100 */
[----:B0-----:R-:W-:-:S02]  /*07b0*/  I2FP.F32.S32 R29, R28 ;  /* 0x0000001c001d7245 */ /* 0x001fc40000201400 */
[----:B--2---:R-:W-:Y:S02]  /*07c0*/  I2FP.F32.U32 R20, R24 ;  /* 0x0000001800147245 */ /* 0x004fe40000201000 */
[----:B------:R-:W-:-:S05]  /*07d0*/  I2FP.F32.S32 R24, R27 ;  /* 0x0000001b00187245 */ /* 0x000fca0000201400 */
[----:B------:R-:W-:Y:S02]  /*07e0*/  FFMA R20, R25, R20, R24 ;  /* 0x0000001419147223 */ /* 0x000fe40000000018 */
[----:B------:R-:W0:Y:S01]  /*07f0*/  LDS R24, [R19] ;  /* 0x0000000013187984 */ /* 0x000e220000000800 */
[----:B---3--:R-:W-:-:S05]  /*0800*/  I2FP.F32.U32 R22, R22 ;  /* 0x0000001600167245 */ /* 0x008fca0000201000 */
[----:B------:R-:W-:Y:S02]  /*0810*/  FFMA R25, R25, R22, R23 ;  /* 0x0000001619197223 */ /* 0x000fe40000000017 */
[----:B------:R-:W2:Y:S01]  /*0820*/  LDG.E R22, desc[UR8][R4.64+0x20] ;  /* 0x0000200804167981 */ /* 0x000ea2000c1e1900 */
[----:B----4-:R-:W-:-:S03]  /*0830*/  I2FP.F32.U32 R15, R15 ;  /* 0x0000000f000f7245 */ /* 0x010fc60000201000 */
[----:B------:R-:W3:Y:S02]  /*0840*/  LDG.E R23, desc[UR8][R4.64+0x24] ;  /* 0x0000240804177981 */ /* 0x000ee4000c1e1900 */
[----:B0-----:R-:W-:Y:S02]  /*0850*/  FFMA R29, R15, R24, R29 ;  /* 0x000000180f1d7223 */ /* 0x001fe4000000001d */
[----:B------:R0:W4:Y:S01]  /*0860*/  LDG.E R15, desc[UR8][R4.64+0x28] ;  /* 0x00002808040f7981 */ /* 0x000122000c1e1900 */
[----:B------:R-:W1:Y:S01]  /*0870*/  F2I.TRUNC.NTZ R20, R20 ;  /* 0x0000001400147305 */ /* 0x000e62000020f100 */
[----:B------:R-:W-:-:S07]  /*0880*/  I2FP.F32.U32 R27, R16 ;  /* 0x00000010001b7245 */ /* 0x000fce0000201000 */
[----:B------:R-:W5:Y:S01]  /*0890*/  F2I.TRUNC.NTZ R25, R25 ;  /* 0x0000001900197305 */ /* 0x000f62000020f100 */
[----:B-1----:R-:W-:-:S05]  /*08a0*/  I2FP.F32.S32 R16, R20 ;  /* 0x0000001400107245 */ /* 0x002fca0000201400 */
[----:B------:R-:W-:Y:S02]  /*08b0*/  FFMA R16, R24, R27, R16 ;  /* 0x0000001b18107223 */ /* 0x000fe40000000010 */
[----:B------:R1:W3:Y:S01]  /*08c0*/  LDS R27, [R19+0x4] ;  /* 0x00000400131b7984 */ /* 0x0002e20000000800 */
[----:B-----5:R-:W-:-:S03]  /*08d0*/  I2FP.F32.S32 R28, R25 ;  /* 0x00000019001c7245 */ /* 0x020fc60000201400 */
[----:B------:R-:W-:Y:S08]  /*08e0*/  F2I.TRUNC.NTZ R16, R16 ;  /* 0x0000001000107305 */ /* 0x000ff0000020f100 */
[----:B------:R-:W0:Y:S01]  /*08f0*/  F2I.TRUNC.NTZ R29, R29 ;  /* 0x0000001d001d7305 */ /* 0x000e22000020f100 */
[----:B------:R-:W-:Y:S01]  /*0900*/  I2FP.F32.U32 R26, R26 ;  /* 0x0000001a001a7245 */ /* 0x000fe20000201000 */
[----:B------:R-:W-:-:S05]  /*0910*/  VIADD R18, R18, 0x4 ;  /* 0x0000000412127836 */ /* 0x000fca0000000000 */
[----:B------:R-:W-:Y:S02]  /*0920*/  ISETP.NE.AND P0, PT, R18, RZ, PT ;  /* 0x000000ff1200720c */ /* 0x000fe40003f05270 */
[----:B0-----:R-:W-:Y:S01]  /*0930*/  I2FP.F32.S32 R5, R29 ;  /* 0x0000001d00057245 */ /* 0x001fe20000201400 */
[----:B------:R-:W-:Y:S02]  /*0940*/  VIADD R17, R17, 0xc ;  /* 0x0000000c11117836 */ /* 0x000fe40000000000 */
[----:B-1----:R-:W-:Y:S01]  /*0950*/  VIADD R19, R19, 0x10 ;  /* 0x0000001013137836 */ /* 0x002fe20000000000 */
[----:B--2---:R-:W-:-:S05]  /*0960*/  I2FP.F32.U32 R22, R22 ;  /* 0x0000001600167245 */ /* 0x004fca0000201000 */
[----:B------:R-:W-:-:S06]  /*0970*/  FFMA R4, R24, R22, R28 ;  /* 0x0000001618047223 */ /* 0x000fcc000000001c */
[----:B------:R-:W0:Y:S01]  /*0980*/  F2I.TRUNC.NTZ R4, R4 ;  /* 0x0000000400047305 */ /* 0x000e22000020f100 */
[----:B------:R-:W-:Y:S02]  /*0990*/  I2FP.F32.S32 R24, R16 ;  /* 0x0000001000187245 */ /* 0x000fe40000201400 */
[----:B---3--:R-:W-:-:S05]  /*09a0*/  I2FP.F32.U32 R20, R23 ;  /* 0x0000001700147245 */ /* 0x008fca0000201000 */
[----:B------:R-:W-:Y:S01]  /*09b0*/  FFMA R20, R20, R27, R5 ;  /* 0x0000001b14147223 */ /* 0x000fe20000000005 */
[----:B----4-:R-:W-:-:S05]  /*09c0*/  I2FP.F32.U32 R22, R15 ;  /* 0x0000000f00167245 */ /* 0x010fca0000201000 */
[C---:B------:R-:W-:Y:S01]  /*09d0*/  FFMA R22, R27.reuse, R22, R24 ;  /* 0x000000161b167223 */ /* 0x040fe20000000018 */
[----:B0-----:R-:W-:Y:S01]  /*09e0*/  I2FP.F32.S32 R24, R4 ;  /* 0x0000000400187245 */ /* 0x001fe20000201400 */
[----:B------:R-:W0:Y:S04]  /*09f0*/  F2I.TRUNC.NTZ R20, R20 ;  /* 0x0000001400147305 */ /* 0x000e28000020f100 */
[----:B------:R-:W-:-:S04]  /*0a00*/  FFMA R24, R27, R26, R24 ;  /* 0x0000001a1b187223 */ /* 0x000fc80000000018 */
[----:B------:R2:W3:Y:S08]  /*0a10*/  F2I.TRUNC.NTZ R16, R22 ;  /* 0x0000001600107305 */ /* 0x0004f0000020f100 */
[----:B------:R2:W4:Y:S01]  /*0a20*/  F2I.TRUNC.NTZ R15, R24 ;  /* 0x00000018000f7305 */ /* 0x000522000020f100 */
[----:B0-----:R-:W-:Y:S05]  /*0a30*/  @P0 BRA `(.L_x_8) ;  /* 0xfffffff800e80947 */ /* 0x001fea000383ffff */
[----:B------:R-:W-:-:S07]  /*0a40*/  IMAD.MOV.U32 R4, RZ, RZ, R9 ;  /* 0x000000ffff047224 */ /* 0x000fce00078e0009 */
.L_x_7:
[----:B------:R-:W-:-:S13]  /*0a50*/  ISETP.NE.AND P0, PT, R21, RZ, PT ;  /* 0x000000ff1500720c */ /* 0x000fda0003f05270 */
[----:B------:R-:W-:Y:S05]  /*0a60*/  @!P0 BRA `(.L_x_9) ;  /* 0x00000004001c8947 */ /* 0x000fea0003800000 */
[----:B------:R-:W-:Y:S02]  /*0a70*/  ISETP.NE.AND P0, PT, R21, 0x1, PT ;  /* 0x000000011500780c */ /* 0x000fe40003f05270 */
[----:B------:R-:W-:-:S11]  /*0a80*/  LOP3.LUT P1, RZ, R13, 0x1, RZ, 0xc0, !PT ;  /* 0x000000010dff7812 */ /* 0x000fd6000782c0ff */
[----:B------:R-:W-:Y:S05]  /*0a90*/  @!P0 BRA `(.L_x_10) ;  /* 0x0000000000a88947 */ /* 0x000fea0003800000 */
[----:B------:R-:W0:Y:S01]  /*0aa0*/  LDC.64 R2, c[0x0][0x388] ;  /* 0x0000e200ff027b82 */ /* 0x000e220000000a00 */
[----:B------:R-:W-:-:S05]  /*0ab0*/  IADD3 R5, PT, PT, R14, R4, RZ ;  /* 0x000000040e057210 */ /* 0x000fca0007ffe0ff */
[----:B------:R-:W-:-:S04]  /*0ac0*/  IMAD R5, R5, 0x3, RZ ;  /* 0x0000000305057824 */ /* 0x000fc800078e02ff */
[----:B0-----:R-:W-:-:S05]  /*0ad0*/  IMAD.WIDE R2, R5, 0x4, R2 ;  /* 0x0000000405027825 */ /* 0x001fca00078e0202 */
[----:B------:R-:W5:Y:S04]  /*0ae0*/  LDG.E R17, desc[UR8][R2.64+0x4] ;  /* 0x0000040802117981 */ /* 0x000f68000c1e1900 */
[----:B------:R-:W4:Y:S04]  /*0af0*/  LDG.E R18, desc[UR8][R2.64+0x8] ;  /* 0x0000080802127981 */ /* 0x000f28000c1e1900 */
[----:B------:R-:W4:Y:S04]  /*0b00*/  LDG.E R25, desc[UR8][R2.64] ;  /* 0x0000000802197981 */ /* 0x000f28000c1e1900 */
[----:B------:R-:W4:Y:S04]  /*0b10*/  LDG.E R5, desc[UR8][R2.64+0x10] ;  /* 0x0000100802057981 */ /* 0x000f28000c1e1900 */
[----:B--2---:R-:W2:Y:S04]  /*0b20*/  LDG.E R22, desc[UR8][R2.64+0x14] ;  /* 0x0000140802167981 */ /* 0x004ea8000c1e1900 */
[----:B------:R5:W2:Y:S01]  /*0b30*/  LDG.E R19, desc[UR8][R2.64+0xc] ;  /* 0x00000c0802137981 */ /* 0x000aa2000c1e1900 */
[----:B------:R-:W0:Y:S01]  /*0b40*/  S2R R27, SR_CgaCtaId ;  /* 0x00000000001b7919 */ /* 0x000e220000008800 */
[----:B------:R-:W-:Y:S01]  /*0b50*/  MOV R24, 0x400 ;  /* 0x0000040000187802 */ /* 0x000fe20000000f00 */
[----:B------:R-:W-:-:S03]  /*0b60*/  IMAD R23, R13, UR4, R4 ;  /* 0x000000040d177c24 */ /* 0x000fc6000f8e0204 */
[----:B0-----:R-:W-:-:S05]  /*0b70*/  LEA R24, R27, R24, 0x18 ;  /* 0x000000181b187211 */ /* 0x001fca00078ec0ff */
[----:B------:R-:W-:-:S05]  /*0b80*/  IMAD R26, R23, 0x4, R24 ;  /* 0x00000004171a7824 */ /* 0x000fca00078e0218 */
[----:B------:R-:W0:Y:S04]  /*0b90*/  LDS R23, [R26] ;  /* 0x000000001a177984 */ /* 0x000e280000000800 */
[----:B------:R-:W1:Y:S01]  /*0ba0*/  LDS R24, [R26+0x4] ;  /* 0x000004001a187984 */ /* 0x000e620000000800 */
[----:B---3--:R-:W-:Y:S02]  /*0bb0*/  I2FP.F32.S32 R16, R16 ;  /* 0x0000001000107245 */ /* 0x008fe40000201400 */
[----:B------:R-:W-:Y:S01]  /*0bc0*/  I2FP.F32.S32 R27, R20 ;  /* 0x00000014001b7245 */ /* 0x000fe20000201400 */
[----:B------:R-:W-:Y:S01]  /*0bd0*/  VIADD R4, R4, 0x2 ;  /* 0x0000000204047836 */ /* 0x000fe20000000000 */
[----:B-----5:R-:W-:Y:S02]  /*0be0*/  I2FP.F32.U32 R2, R17 ;  /* 0x0000001100027245 */ /* 0x020fe40000201000 */
[----:B----4-:R-:W-:-:S03]  /*0bf0*/  I2FP.F32.U32 R18, R18 ;  /* 0x0000001200127245 */ /* 0x010fc60000201000 */
[----:B0-----:R-:W-:Y:S01]  /*0c00*/  FFMA R2, R23, R2, R16 ;  /* 0x0000000217027223 */ /* 0x001fe20000000010 */
[----:B------:R-:W-:Y:S02]  /*0c10*/  I2FP.F32.S32 R16, R15 ;  /* 0x0000000f00107245 */ /* 0x000fe40000201400 */
[----:B------:R-:W-:-:S03]  /*0c20*/  I2FP.F32.U32 R20, R25 ;  /* 0x0000001900147245 */ /* 0x000fc60000201000 */
[----:B------:R-:W0:Y:S01]  /*0c30*/  F2I.TRUNC.NTZ R2, R2 ;  /* 0x0000000200027305 */ /* 0x000e22000020f100 */
[----:B------:R-:W-:Y:S01]  /*0c40*/  FFMA R18, R23, R18, R16 ;  /* 0x0000001217127223 */ /* 0x000fe20000000010 */
[----:B------:R-:W-:-:S06]  /*0c50*/  FFMA R20, R20, R23, R27 ;  /* 0x0000001714147223 */ /* 0x000fcc000000001b */
[----:B------:R-:W3:Y:S01]  /*0c60*/  F2I.TRUNC.NTZ R18, R18 ;  /* 0x0000001200127305 */ /* 0x000ee2000020f100 */
[----:B------:R-:W-:-:S07]  /*0c70*/  I2FP.F32.U32 R5, R5 ;  /* 0x0000000500057245 */ /* 0x000fce0000201000 */
[----:B------:R-:W4:Y:S01]  /*0c80*/  F2I.TRUNC.NTZ R20, R20 ;  /* 0x0000001400147305 */ /* 0x000f22000020f100 */
[----:B0-----:R-:W-:Y:S02]  /*0c90*/  I2FP.F32.S32 R3, R2 ;  /* 0x0000000200037245 */ /* 0x001fe40000201400 */
[----:B--2---:R-:W-:-:S03]  /*0ca0*/  I2FP.F32.U32 R19, R19 ;  /* 0x0000001300137245 */ /* 0x004fc60000201000 */
[----:B-1----:R-:W-:Y:S01]  /*0cb0*/  FFMA R3, R24, R5, R3 ;  /* 0x0000000518037223 */ /* 0x002fe20000000003 */
[----:B------:R-:W-:Y:S02]  /*0cc0*/  I2FP.F32.U32 R5, R22 ;  /* 0x0000001600057245 */ /* 0x000fe40000201000 */
[----:B---3--:R-:W-:Y:S02]  /*0cd0*/  I2FP.F32.S32 R15, R18 ;  /* 0x00000012000f7245 */ /* 0x008fe40000201400 */
[----:B----4-:R-:W-:-:S03]  /*0ce0*/  I2FP.F32.S32 R16, R20 ;  /* 0x0000001400107245 */ /* 0x010fc60000201400 */
[----:B------:R-:W-:Y:S02]  /*0cf0*/  FFMA R15, R24, R5, R15 ;  /* 0x00000005180f7223 */ /* 0x000fe4000000000f */
[----:B------:R-:W-:Y:S02]  /*0d00*/  FFMA R19, R19, R24, R16 ;  /* 0x0000001813137223 */ /* 0x000fe40000000010 */
[----:B------:R0:W1:Y:S08]  /*0d10*/  F2I.TRUNC.NTZ R16, R3 ;  /* 0x0000000300107305 */ /* 0x000070000020f100 */
[----:B------:R0:W2:Y:S08]  /*0d20*/  F2I.TRUNC.NTZ R20, R19 ;  /* 0x0000001300147305 */ /* 0x0000b0000020f100 */
[----:B-1----:R-:W3:Y:S02]  /*0d30*/  F2I.TRUNC.NTZ R15, R15 ;  /* 0x0000000f000f7305 */ /* 0x002ee4000020f100 */
.L_x_10:
[----:B------:R-:W-:Y:S05]  /*0d40*/  @!P1 BRA `(.L_x_9) ;  /* 0x0000000000649947 */ /* 0x000fea0003800000 */
[----:B0-----:R-:W0:Y:S01]  /*0d50*/  LDC.64 R2, c[0x0][0x388] ;  /* 0x0000e200ff027b82 */ /* 0x001e220000000a00 */
[----:B------:R-:W-:-:S04]  /*0d60*/  IMAD.IADD R14, R14, 0x1, R4 ;  /* 0x000000010e0e7824 */ /* 0x000fc800078e0204 */
[----:B------:R-:W-:-:S04]  /*0d70*/  IMAD R5, R14, 0x3, RZ ;  /* 0x000000030e057824 */ /* 0x000fc800078e02ff */
[----:B0-----:R-:W-:-:S05]  /*0d80*/  IMAD.WIDE R2, R5, 0x4, R2 ;  /* 0x0000000405027825 */ /* 0x001fca00078e0202 */
[----:B------:R-:W5:Y:S04]  /*0d90*/  LDG.E R14, desc[UR8][R2.64] ;  /* 0x00000008020e7981 */ /* 0x000f68000c1e1900 */
[----:B------:R-:W5:Y:S04]  /*0da0*/  LDG.E R18, desc[UR8][R2.64+0x4] ;  /* 0x0000040802127981 */ /* 0x000f68000c1e1900 */
[----:B------:R-:W5:Y:S01]  /*0db0*/  LDG.E R5, desc[UR8][R2.64+0x8] ;  /* 0x0000080802057981 */ /* 0x000f62000c1e1900 */
[----:B------:R-:W-:Y:S01]  /*0dc0*/  MOV R17, 0x400 ;  /* 0x0000040000117802 */ /* 0x000fe20000000f00 */
[----:B------:R-:W-:Y:S01]  /*0dd0*/  IMAD R4, R13, UR4, R4 ;  /* 0x000000040d047c24 */ /* 0x000fe2000f8e0204 */
[----:B--2---:R-:W-:Y:S01]  /*0de0*/  I2FP.F32.S32 R19, R20 ;  /* 0x0000001400137245 */ /* 0x004fe20000201400 */
[----:B------:R-:W0:Y:S01]  /*0df0*/  S2R R22, SR_CgaCtaId ;  /* 0x0000000000167919 */ /* 0x000e220000008800 */
[----:B---3--:R-:W-:-:S02]  /*0e00*/  I2FP.F32.S32 R16, R16 ;  /* 0x0000001000107245 */ /* 0x008fc40000201400 */
[----:B0-----:R-:W-:Y:S02]  /*0e10*/  LEA R17, R22, R17, 0x18 ;  /* 0x0000001116117211 */ /* 0x001fe400078ec0ff */
[----:B----4-:R-:W-:-:S03]  /*0e20*/  I2FP.F32.S32 R22, R15 ;  /* 0x0000000f00167245 */ /* 0x010fc60000201400 */
[----:B------:R-:W-:-:S05]  /*0e30*/  IMAD R4, R4, 0x4, R17 ;  /* 0x0000000404047824 */ /* 0x000fca00078e0211 */
[----:B------:R-:W0:Y:S01]  /*0e40*/  LDS R17, [R4] ;  /* 0x0000000004117984 */ /* 0x000e220000000800 */
[----:B-----5:R-:W-:Y:S02]  /*0e50*/  I2FP.F32.U32 R14, R14 ;  /* 0x0000000e000e7245 */ /* 0x020fe40000201000 */
[----:B------:R-:W-:-:S03]  /*0e60*/  I2FP.F32.U32 R18, R18 ;  /* 0x0000001200127245 */ /* 0x000fc60000201000 */
[----:B0-----:R-:W-:Y:S01]  /*0e70*/  FFMA R14, R14, R17, R19 ;  /* 0x000000110e0e7223 */ /* 0x001fe20000000013 */
[----:B------:R-:W-:Y:S01]  /*0e80*/  I2FP.F32.U32 R2, R5 ;  /* 0x0000000500027245 */ /* 0x000fe20000201000 */
[C---:B------:R-:W-:Y:S02]  /*0e90*/  FFMA R18, R17.reuse, R18, R16 ;  /* 0x0000001211127223 */ /* 0x040fe40000000010 */
[----:B------:R1:W0:Y:S02]  /*0ea0*/  F2I.TRUNC.NTZ R20, R14 ;  /* 0x0000000e00147305 */ /* 0x000224000020f100 */
[----:B------:R-:W-:-:S06]  /*0eb0*/  FFMA R2, R17, R2, R22 ;  /* 0x0000000211027223 */ /* 0x000fcc0000000016 */
[----:B------:R1:W2:Y:S08]  /*0ec0*/  F2I.TRUNC.NTZ R16, R18 ;  /* 0x0000001200107305 */ /* 0x0002b0000020f100 */
[----:B0-----:R1:W3:Y:S02]  /*0ed0*/  F2I.TRUNC.NTZ R15, R2 ;  /* 0x00000002000f7305 */ /* 0x0012e4000020f100 */
.L_x_9:
[----:B------:R-:W-:-:S06]  /*0ee0*/  UIADD3 UR4, UPT, UPT, UR4, 0x1, URZ ;  /* 0x0000000104047890 */ /* 0x000fcc000fffe0ff */
[----:B------:R-:W-:-:S13]  /*0ef0*/  ISETP.NE.AND P0, PT, R13, UR4, PT ;  /* 0x000000040d007c0c */ /* 0x000fda000bf05270 */
[----:B------:R-:W-:Y:S05]  /*0f00*/  @P0 BRA `(.L_x_11) ;  /* 0xfffffff400700947 */ /* 0x000fea000383ffff */
.L_x_6:
[----:B01----:R-:W0:Y:S01]  /*0f10*/  LDC.64 R2, c[0x0][0x380] ;  /* 0x0000e000ff027b82 */ /* 0x003e220000000a00 */
[----:B------:R-:W-:-:S04]  /*0f20*/  IMAD R5, R0, 0x3, RZ ;  /* 0x0000000300057824 */ /* 0x000fc800078e02ff */
[----:B0-----:R-:W-:-:S05]  /*0f30*/  IMAD.WIDE R2, R5, 0x4, R2 ;  /* 0x0000000405027825 */ /* 0x001fca00078e0202 */
[----:B--2---:R-:W-:Y:S04]  /*0f40*/  STG.E desc[UR8][R2.64], R20 ;  /* 0x0000001402007986 */ /* 0x004fe8000c101908 */
[----:B---3--:R-:W-:Y:S04]  /*0f50*/  STG.E desc[UR8][R2.64+0x4], R16 ;  /* 0x0000041002007986 */ /* 0x008fe8000c101908 */
[----:B----4-:R-:W-:Y:S01]  /*0f60*/  STG.E desc[UR8][R2.64+0x8], R15 ;  /* 0x0000080f02007986 */ /* 0x010fe2000c101908 */
[----:B------:R-:W-:Y:S05]  /*0f70*/  EXIT ;  /* 0x000000000000794d */ /* 0x000fea0003800000 */
.L_x_12:
        /* <DEDUP_REMOVED lines=16> */
.L_x_20:


//--------------------- .text._Z11kernel_blurPjS_jj --------------------------
	.section	.text._Z11kernel_blurPjS_jj,"ax",@progbits
	.align	128
        .global         _Z11kernel_blurPjS_jj
        .type           _Z11kernel_blurPjS_jj,@function
        .size           _Z11kernel_blurPjS_jj,(.L_x_21 - _Z11kernel_blurPjS_jj)
        .other          _Z11kernel_blurPjS_jj,@"STO_CUDA_ENTRY STV_DEFAULT"
_Z11kernel_blurPjS_jj:
.text._Z11kernel_blurPjS_jj:
[----:B------:R-:W-:Y:S08]  /*0000*/  LDC R1, c[0x0][0x37c] ;  /* 0x0000df00ff017b82 */ /* 0x000ff00000000800 */
[----:B------:R-:W0:Y:S01]  /*0010*/  LDC.64 R4, c[0x0][0x390] ;  /* 0x0000e400ff047b82 */ /* 0x000e220000000a00 */
[----:B------:R-:W1:Y:S01]  /*0020*/  S2R R9, SR_TID.Y ;  /* 0x0000000000097919 */ /* 0x000e620000002200 */
[----:B------:R-:W2:Y:S01]  /*0030*/  LDCU UR6, c[0x0][0x370] ;  /* 0x00006e00ff0677ac */ /* 0x000ea20008000800 */
[----:B------:R-:W3:Y:S01]  /*0040*/  S2R R7, SR_TID.X ;  /* 0x0000000000077919 */ /* 0x000ee20000002100 */
[----:B------:R-:W3:Y:S04]  /*0050*/  LDCU UR7, c[0x0][0x360] ;  /* 0x00006c00ff0777ac */ /* 0x000ee80008000800 */
[----:B------:R-:W-:Y:S08]  /*0060*/  S2UR UR4, SR_CTAID.X ;  /* 0x00000000000479c3 */ /* 0x000ff00000002500 */
[----:B------:R-:W2:Y:S01]  /*0070*/  S2UR UR5, SR_CTAID.Y ;  /* 0x00000000000579c3 */ /* 0x000ea20000002600 */
[----:B0-----:R-:W0:Y:S07]  /*0080*/  I2F.U32.RP R0, R4 ;  /* 0x0000000400007306 */ /* 0x001e2e0000209000 */
[----:B------:R-:W1:Y:S01]  /*0090*/  LDC R6, c[0x0][0x364] ;  /* 0x0000d900ff067b82 */ /* 0x000e620000000800 */
[----:B------:R-:W-:Y:S01]  /*00a0*/  ISETP.NE.U32.AND P2, PT, R4, RZ, PT ;  /* 0x000000ff0400720c */ /* 0x000fe20003f45070 */
[----:B0-----:R-:W0:Y:S01]  /*00b0*/  MUFU.RCP R0, R0 ;  /* 0x0000000000007308 */ /* 0x001e220000001000 */
[----:B--2---:R-:W-:Y:S01]  /*00c0*/  UIMAD UR4, UR5, UR6, UR4 ;  /* 0x00000006050472a4 */ /* 0x004fe2000f8e0204 */
[----:B0-----:R-:W-:-:S05]  /*00d0*/  IADD3 R2, PT, PT, R0, 0xffffffe, RZ ;  /* 0x0ffffffe00027810 */ /* 0x001fca0007ffe0ff */
[----:B-1----:R-:W-:Y:S01]  /*00e0*/  IMAD R0, R6, UR4, R9 ;  /* 0x0000000406007c24 */ /* 0x002fe2000f8e0209 */
[----:B------:R0:W1:Y:S03]  /*00f0*/  F2I.FTZ.U32.TRUNC.NTZ R3, R2 ;  /* 0x0000000200037305 */ /* 0x000066000021f000 */
[----:B---3--:R-:W-:Y:S02]  /*0100*/  IMAD R7, R0, UR7, R7 ;  /* 0x0000000700077c24 */ /* 0x008fe4000f8e0207 */
[C---:B------:R-:W-:Y:S01]  /*0110*/  IMAD R0, R5.reuse, R4, RZ ;  /* 0x0000000405007224 */ /* 0x040fe200078e02ff */
[----:B------:R-:W-:Y:S01]  /*0120*/  IADD3 R5, PT, PT, R5, -0x1, RZ ;  /* 0xffffffff05057810 */ /* 0x000fe20007ffe0ff */
[----:B0-----:R-:W-:Y:S01]  /*0130*/  HFMA2 R2, -RZ, RZ, 0, 0 ;  /* 0x00000000ff027431 */ /* 0x001fe200000001ff */
[----:B-1----:R-:W-:-:S05]  /*0140*/  IADD3 R11, PT, PT, RZ, -R3, RZ ;  /* 0x80000003ff0b7210 */ /* 0x002fca0007ffe0ff */
[----:B------:R-:W-:-:S04]  /*0150*/  IMAD R11, R11, R4, RZ ;  /* 0x000000040b0b7224 */ /* 0x000fc800078e02ff */
[----:B------:R-:W-:-:S06]  /*0160*/  IMAD.HI.U32 R6, R3, R11, R2 ;  /* 0x0000000b03067227 */ /* 0x000fcc00078e0002 */
[----:B------:R-:W-:-:S04]  /*0170*/  IMAD.HI.U32 R6, R6, R7, RZ ;  /* 0x0000000706067227 */ /* 0x000fc800078e00ff */
[----:B------:R-:W-:-:S04]  /*0180*/  IMAD.MOV R3, RZ, RZ, -R6 ;  /* 0x000000ffff037224 */ /* 0x000fc800078e0a06 */
[----:B------:R-:W-:-:S05]  /*0190*/  IMAD R3, R4, R3, R7 ;  /* 0x0000000304037224 */ /* 0x000fca00078e0207 */
[----:B------:R-:W-:-:S13]  /*01a0*/  ISETP.GE.U32.AND P0, PT, R3, R4, PT ;  /* 0x000000040300720c */ /* 0x000fda0003f06070 */
[-C--:B------:R-:W-:Y:S02]  /*01b0*/  @P0 IADD3 R3, PT, PT, R3, -R4.reuse, RZ ;  /* 0x8000000403030210 */ /* 0x080fe40007ffe0ff */
[----:B------:R-:W-:Y:S02]  /*01c0*/  @P0 IADD3 R6, PT, PT, R6, 0x1, RZ ;  /* 0x0000000106060810 */ /* 0x000fe40007ffe0ff */
[----:B------:R-:W-:-:S13]  /*01d0*/  ISETP.GE.U32.AND P1, PT, R3, R4, PT ;  /* 0x000000040300720c */ /* 0x000fda0003f26070 */
[----:B------:R-:W-:Y:S01]  /*01e0*/  @P1 VIADD R6, R6, 0x1 ;  /* 0x0000000106061836 */ /* 0x000fe20000000000 */
[----:B------:R-:W-:-:S04]  /*01f0*/  @!P2 LOP3.LUT R6, RZ, R4, RZ, 0x33, !PT ;  /* 0x00000004ff06a212 */ /* 0x000fc800078e33ff */
[----:B------:R-:W-:-:S05]  /*0200*/  IADD3 R9, PT, PT, -R6, RZ, RZ ;  /* 0x000000ff06097210 */ /* 0x000fca0007ffe1ff */
[----:B------:R-:W-:-:S05]  /*0210*/  IMAD R9, R4, R9, R7 ;  /* 0x0000000904097224 */ /* 0x000fca00078e0207 */
[----:B------:R-:W-:-:S04]  /*0220*/  ISETP.GE.AND P0, PT, R9, 0x1, PT ;  /* 0x000000010900780c */ /* 0x000fc80003f06270 */
[----:B------:R-:W-:-:S13]  /*0230*/  ISETP.GE.U32.OR P0, PT, R7, R0, !P0 ;  /* 0x000000000700720c */ /* 0x000fda0004706470 */
[----:B------:R-:W-:-:S04]  /*0240*/  @!P0 IADD3 R0, PT, PT, R4, -0x1, RZ ;  /* 0xffffffff04008810 */ /* 0x000fc80007ffe0ff */
[----:B------:R-:W-:-:S04]  /*0250*/  ISETP.LT.U32.AND P0, PT, R9, R0, !P0 ;  /* 0x000000000900720c */ /* 0x000fc80004701070 */
[----:B------:R-:W-:-:S04]  /*0260*/  ISETP.LT.OR P0, PT, R6, 0x1, !P0 ;  /* 0x000000010600780c */ /* 0x000fc80004701670 */
[----:B------:R-:W-:-:S13]  /*0270*/  ISETP.GE.U32.OR P0, PT, R6, R5, P0 ;  /* 0x000000050600720c */ /* 0x000fda0000706470 */
[----:B------:R-:W-:Y:S05]  /*0280*/  @P0 EXIT ;  /* 0x000000000000094d */ /* 0x000fea0003800000 */
[----:B------:R-:W0:Y:S01]  /*0290*/  LDC.64 R2, c[0x0][0x388] ;  /* 0x0000e200ff027b82 */ /* 0x000e220000000a00 */
[----:B------:R-:W-:Y:S01]  /*02a0*/  VIADD R6, R6, 0xffffffff ;  /* 0xffffffff06067836 */ /* 0x000fe20000000000 */
[----:B------:R-:W1:Y:S01]  /*02b0*/  LDCU.64 UR4, c[0x0][0x358] ;  /* 0x00006b00ff0477ac */ /* 0x000e620008000a00 */
[----:B------:R-:W-:Y:S02]  /*02c0*/  IMAD R7, R7, 0x3, RZ ;  /* 0x0000000307077824 */ /* 0x000fe400078e02ff */
[----:B------:R-:W-:-:S03]  /*02d0*/  IMAD R5, R6, R4, R9 ;  /* 0x0000000406057224 */ /* 0x000fc600078e0209 */
[----:B------:R-:W-:Y:S01]  /*02e0*/  IADD3 R17, PT, PT, R7, -0x3, RZ ;  /* 0xfffffffd07117810 */ /* 0x000fe20007ffe0ff */
[----:B------:R-:W-:Y:S01]  /*02f0*/  IMAD R9, R5, 0x3, RZ ;  /* 0x0000000305097824 */ /* 0x000fe200078e02ff */
[----:B------:R-:W-:Y:S01]  /*0300*/  LEA R11, R4, R5, 0x1 ;  /* 0x00000005040b7211 */ /* 0x000fe200078e08ff */
[----:B------:R-:W2:Y:S01]  /*0310*/  LDC.64 R12, c[0x0][0x380] ;  /* 0x0000e000ff0c7b82 */ /* 0x000ea20000000a00 */
[----:B------:R-:W-:-:S03]  /*0320*/  IADD3 R19, PT, PT, R7, 0x3, RZ ;  /* 0x0000000307137810 */ /* 0x000fc60007ffe0ff */
[----:B------:R-:W-:Y:S02]  /*0330*/  IMAD R11, R11, 0x3, RZ ;  /* 0x000000030b0b7824 */ /* 0x000fe400078e02ff */
[----:B0-----:R-:W-:-:S04]  /*0340*/  IMAD.WIDE.U32 R16, R17, 0x4, R2 ;  /* 0x0000000411107825 */ /* 0x001fc800078e0002 */
[--C-:B------:R-:W-:Y:S02]  /*0350*/  IMAD.WIDE.U32 R14, R9, 0x4, R2.reuse ;  /* 0x00000004090e7825 */ /* 0x100fe400078e0002 */
[----:B-1----:R0:W3:Y:S02]  /*0360*/  LDG.E R16, desc[UR4][R16.64] ;  /* 0x0000000410107981 */ /* 0x0020e4000c1e1900 */
[--C-:B------:R-:W-:Y:S02]  /*0370*/  IMAD.WIDE R4, R7, 0x4, R2.reuse ;  /* 0x0000000407047825 */ /* 0x100fe400078e0202 */
[----:B------:R-:W3:Y:S02]  /*0380*/  LDG.E R15, desc[UR4][R14.64] ;  /* 0x000000040e0f7981 */ /* 0x000ee4000c1e1900 */
[--C-:B------:R-:W-:Y:S02]  /*0390*/  IMAD.WIDE.U32 R18, R19, 0x4, R2.reuse ;  /* 0x0000000413127825 */ /* 0x100fe400078e0002 */
[----:B------:R-:W3:Y:S02]  /*03a0*/  LDG.E R0, desc[UR4][R4.64] ;  /* 0x0000000404007981 */ /* 0x000ee4000c1e1900 */
[----:B------:R-:W-:-:S02]  /*03b0*/  IMAD.WIDE.U32 R20, R11, 0x4, R2 ;  /* 0x000000040b147825 */ /* 0x000fc400078e0002 */
[----:B------:R-:W4:Y:S04]  /*03c0*/  LDG.E R19, desc[UR4][R18.64] ;  /* 0x0000000412137981 */ /* 0x000f28000c1e1900 */
[----:B------:R1:W4:Y:S01]  /*03d0*/  LDG.E R20, desc[UR4][R20.64] ;  /* 0x0000000414147981 */ /* 0x000322000c1e1900 */
[----:B0-----:R-:W-:Y:S01]  /*03e0*/  VIADD R17, R9, 0x1 ;  /* 0x0000000109117836 */ /* 0x001fe20000000000 */
[C---:B------:R-:W-:Y:S01]  /*03f0*/  IADD3 R25, PT, PT, R7.reuse, -0x2, RZ ;  /* 0xfffffffe07197810 */ /* 0x040fe20007ffe0ff */
[----:B--2---:R-:W-:Y:S01]  /*0400*/  IMAD.WIDE R12, R7, 0x4, R12 ;  /* 0x00000004070c7825 */ /* 0x004fe200078e020c */
[----:B-1----:R-:W-:Y:S02]  /*0410*/  IADD3 R21, PT, PT, R11, 0x1, RZ ;  /* 0x000000010b157810 */ /* 0x002fe40007ffe0ff */
[----:B---3--:R-:W-:-:S04]  /*0420*/  IADD3 R0, PT, PT, R16, R15, R0 ;  /* 0x0000000f10007210 */ /* 0x008fc80007ffe000 */
[----:B----4-:R-:W-:Y:S01]  /*0430*/  IADD3 R0, PT, PT, R20, R0, R19 ;  /* 0x0000000014007210 */ /* 0x010fe20007ffe013 */
[----:B------:R-:W-:-:S04]  /*0440*/  IMAD.WIDE.U32 R14, R17, 0x4, R2 ;  /* 0x00000004110e7825 */ /* 0x000fc800078e0002 */
[----:B------:R-:W-:Y:S01]  /*0450*/  IMAD.HI.U32 R0, R0, -0x33333333, RZ ;  /* 0xcccccccd00007827 */ /* 0x000fe200078e00ff */
[----:B------:R-:W-:-:S03]  /*0460*/  IADD3 R19, PT, PT, R7, 0x4, RZ ;  /* 0x0000000407137810 */ /* 0x000fc60007ffe0ff */
[----:B------:R-:W-:Y:S01]  /*0470*/  IMAD.WIDE.U32 R16, R25, 0x4, R2 ;  /* 0x0000000419107825 */ /* 0x000fe200078e0002 */
[----:B------:R-:W-:-:S03]  /*0480*/  SHF.R.U32.HI R23, RZ, 0x2, R0 ;  /* 0x00000002ff177819 */ /* 0x000fc60000011600 */
[--C-:B------:R-:W-:Y:S02]  /*0490*/  IMAD.WIDE.U32 R18, R19, 0x4, R2.reuse ;  /* 0x0000000413127825 */ /* 0x100fe400078e0002 */
[----:B------:R0:W-:Y:S02]  /*04a0*/  STG.E desc[UR4][R12.64], R23 ;  /* 0x000000170c007986 */ /* 0x0001e4000c101904 */
[----:B------:R-:W-:Y:S02]  /*04b0*/  IMAD.WIDE.U32 R20, R21, 0x4, R2 ;  /* 0x0000000415147825 */ /* 0x000fe400078e0002 */
[----:B------:R-:W2:Y:S04]  /*04c0*/  LDG.E R15, desc[UR4][R14.64] ;  /* 0x000000040e0f7981 */ /* 0x000ea8000c1e1900 */
[----:B------:R1:W2:Y:S04]  /*04d0*/  LDG.E R16, desc[UR4][R16.64] ;  /* 0x0000000410107981 */ /* 0x0002a8000c1e1900 */
[----:B------:R-:W2:Y:S04]  /*04e0*/  LDG.E R0, desc[UR4][R4.64+0x4] ;  /* 0x0000040404007981 */ /* 0x000ea8000c1e1900 */
[----:B------:R-:W3:Y:S04]  /*04f0*/  LDG.E R19, desc[UR4][R18.64] ;  /* 0x0000000412137981 */ /* 0x000ee8000c1e1900 */
[----:B------:R-:W3:Y:S01]  /*0500*/  LDG.E R20, desc[UR4][R20.64] ;  /* 0x0000000414147981 */ /* 0x000ee2000c1e1900 */
[C---:B0-----:R-:W-:Y:S01]  /*0510*/  VIADD R23, R7.reuse, 0xffffffff ;  /* 0xffffffff07177836 */ /* 0x041fe20000000000 */
[----:B------:R-:W-:-:S02]  /*0520*/  IADD3 R25, PT, PT, R7, 0x5, RZ ;  /* 0x0000000507197810 */ /* 0x000fc40007ffe0ff */
[----:B------:R-:W-:Y:S01]  /*0530*/  IADD3 R7, PT, PT, R9, 0x2, RZ ;  /* 0x0000000209077810 */ /* 0x000fe20007ffe0ff */
[----:B------:R-:W-:Y:S01]  /*0540*/  IMAD.WIDE.U32 R8, R23, 0x4, R2 ;  /* 0x0000000417087825 */ /* 0x000fe200078e0002 */
[----:B-1----:R-:W-:-:S03]  /*0550*/  IADD3 R17, PT, PT, R11, 0x2, RZ ;  /* 0x000000020b117810 */ /* 0x002fc60007ffe0ff */
[----:B------:R-:W-:-:S04]  /*0560*/  IMAD.WIDE.U32 R6, R7, 0x4, R2 ;  /* 0x0000000407067825 */ /* 0x000fc800078e0002 */
[----:B------:R-:W-:-:S04]  /*0570*/  IMAD.WIDE.U32 R10, R25, 0x4, R2 ;  /* 0x00000004190a7825 */ /* 0x000fc800078e0002 */
[----:B------:R-:W-:Y:S01]  /*0580*/  IMAD.WIDE.U32 R2, R17, 0x4, R2 ;  /* 0x0000000411027825 */ /* 0x000fe200078e0002 */
[----:B--2---:R-:W-:-:S04]  /*0590*/  IADD3 R0, PT, PT, R16, R15, R0 ;  /* 0x0000000f10007210 */ /* 0x004fc80007ffe000 */
[----:B---3--:R-:W-:-:S05]  /*05a0*/  IADD3 R0, PT, PT, R20, R0, R19 ;  /* 0x0000000014007210 */ /* 0x008fca0007ffe013 */
[----:B------:R-:W-:-:S05]  /*05b0*/  IMAD.HI.U32 R0, R0, -0x33333333, RZ ;  /* 0xcccccccd00007827 */ /* 0x000fca00078e00ff */
[----:B------:R-:W-:-:S05]  /*05c0*/  SHF.R.U32.HI R15, RZ, 0x2, R0 ;  /* 0x00000002ff0f7819 */ /* 0x000fca0000011600 */
[----:B------:R-:W-:Y:S04]  /*05d0*/  STG.E desc[UR4][R12.64+0x4], R15 ;  /* 0x0000040f0c007986 */ /* 0x000fe8000c101904 */
[----:B------:R-:W2:Y:S04]  /*05e0*/  LDG.E R4, desc[UR4][R4.64+0x8] ;  /* 0x0000080404047981 */ /* 0x000ea8000c1e1900 */
[----:B------:R-:W2:Y:S04]  /*05f0*/  LDG.E R8, desc[UR4][R8.64] ;  /* 0x0000000408087981 */ /* 0x000ea8000c1e1900 */
[----:B------:R-:W2:Y:S04]  /*0600*/  LDG.E R7, desc[UR4][R6.64] ;  /* 0x0000000406077981 */ /* 0x000ea8000c1e1900 */
[----:B------:R-:W3:Y:S04]  /*0610*/  LDG.E R11, desc[UR4][R10.64] ;  /* 0x000000040a0b7981 */ /* 0x000ee8000c1e1900 */
[----:B------:R-:W3:Y:S01]  /*0620*/  LDG.E R2, desc[UR4][R2.64] ;  /* 0x0000000402027981 */ /* 0x000ee2000c1e1900 */
[----:B--2---:R-:W-:-:S04]  /*0630*/  IADD3 R0, PT, PT, R8, R7, R4 ;  /* 0x0000000708007210 */ /* 0x004fc80007ffe004 */
[----:B---3--:R-:W-:-:S05]  /*0640*/  IADD3 R0, PT, PT, R2, R0, R11 ;  /* 0x0000000002007210 */ /* 0x008fca0007ffe00b */
[----:B------:R-:W-:-:S05]  /*0650*/  IMAD.HI.U32 R0, R0, -0x33333333, RZ ;  /* 0xcccccccd00007827 */ /* 0x000fca00078e00ff */
[----:B------:R-:W-:-:S05]  /*0660*/  SHF.R.U32.HI R17, RZ, 0x2, R0 ;  /* 0x00000002ff117819 */ /* 0x000fca0000011600 */
[----:B------:R-:W-:Y:S01]  /*0670*/  STG.E desc[UR4][R12.64+0x8], R17 ;  /* 0x000008110c007986 */ /* 0x000fe2000c101904 */
[----:B------:R-:W-:Y:S05]  /*0680*/  EXIT ;  /* 0x000000000000794d */ /* 0x000fea0003800000 */
.L_x_13:
        /* <DEDUP_REMOVED lines=15> */
.L_x_21:


//--------------------- .text._Z14kernel_hmirrorPjS_jj --------------------------
	.section	.text._Z14kernel_hmirrorPjS_jj,"ax",@progbits
	.align	128
        .global         _Z14kernel_hmirrorPjS_jj
        .type           _Z14kernel_hmirrorPjS_jj,@function
        .size           _Z14kernel_hmirrorPjS_jj,(.L_x_22 - _Z14kernel_hmirrorPjS_jj)
        .other          _Z14kernel_hmirrorPjS_jj,@"STO_CUDA_ENTRY STV_DEFAULT"
_Z14kernel_hmirrorPjS_jj:
.text._Z14kernel_hmirrorPjS_jj:
[----:B------:R-:W-:Y:S01]  /*0000*/  LDC R1, c[0x0][0x37c] ;  /* 0x0000df00ff017b82 */ /* 0x000fe20000000800 */
[----:B------:R-:W0:Y:S07]  /*0010*/  S2R R5, SR_TID.Y ;  /* 0x0000000000057919 */ /* 0x000e2e0000002200 */
[----:B------:R-:W-:Y:S01]  /*0020*/  S2UR UR4, SR_CTAID.X ;  /* 0x00000000000479c3 */ /* 0x000fe20000002500 */
[----:B------:R-:W1:Y:S01]  /*0030*/  LDCU UR6, c[0x0][0x370] ;  /* 0x00006e00ff0677ac */ /* 0x000e620008000800 */
[----:B------:R-:W2:Y:S01]  /*0040*/  S2R R7, SR_TID.X ;  /* 0x0000000000077919 */ /* 0x000ea20000002100 */
[----:B------:R-:W2:Y:S05]  /*0050*/  LDCU UR7, c[0x0][0x360] ;  /* 0x00006c00ff0777ac */ /* 0x000eaa0008000800 */
[----:B------:R-:W1:Y:S08]  /*0060*/  S2UR UR5, SR_CTAID.Y ;  /* 0x00000000000579c3 */ /* 0x000e700000002600 */
[----:B------:R-:W0:Y:S08]  /*0070*/  LDC R0, c[0x0][0x364] ;  /* 0x0000d900ff007b82 */ /* 0x000e300000000800 */
[----:B------:R-:W3:Y:S01]  /*0080*/  LDC.64 R2, c[0x0][0x390] ;  /* 0x0000e400ff027b82 */ /* 0x000ee20000000a00 */
[----:B-1----:R-:W-:-:S06]  /*0090*/  UIMAD UR4, UR5, UR6, UR4 ;  /* 0x00000006050472a4 */ /* 0x002fcc000f8e0204 */
[----:B0-----:R-:W-:-:S04]  /*00a0*/  IMAD R0, R0, UR4, R5 ;  /* 0x0000000400007c24 */ /* 0x001fc8000f8e0205 */
[----:B--2---:R-:W-:Y:S02]  /*00b0*/  IMAD R7, R0, UR7, R7 ;  /* 0x0000000700077c24 */ /* 0x004fe4000f8e0207 */
[----:B---3--:R-:W-:-:S05]  /*00c0*/  IMAD R3, R3, R2, RZ ;  /* 0x0000000203037224 */ /* 0x008fca00078e02ff */
[----:B------:R-:W-:-:S13]  /*00d0*/  ISETP.GE.U32.AND P0, PT, R7, R3, PT ;  /* 0x000000030700720c */ /* 0x000fda0003f06070 */
[----:B------:R-:W-:Y:S05]  /*00e0*/  @P0 EXIT ;  /* 0x000000000000094d */ /* 0x000fea0003800000 */
[----:B------:R-:W0:Y:S01]  /*00f0*/  I2F.U32.RP R0, R2 ;  /* 0x0000000200007306 */ /* 0x000e220000209000 */
[----:B------:R-:W-:Y:S01]  /*0100*/  ISETP.NE.U32.AND P2, PT, R2, RZ, PT ;  /* 0x000000ff0200720c */ /* 0x000fe20003f45070 */
[----:B------:R-:W1:Y:S06]  /*0110*/  LDCU.64 UR4, c[0x0][0x358] ;  /* 0x00006b00ff0477ac */ /* 0x000e6c0008000a00 */
[----:B0-----:R-:W0:Y:S02]  /*0120*/  MUFU.RCP R0, R0 ;  /* 0x0000000000007308 */ /* 0x001e240000001000 */
[----:B0-----:R-:W-:-:S06]  /*0130*/  IADD3 R4, PT, PT, R0, 0xffffffe, RZ ;  /* 0x0ffffffe00047810 */ /* 0x001fcc0007ffe0ff */
[----:B------:R0:W2:Y:S02]  /*0140*/  F2I.FTZ.U32.TRUNC.NTZ R5, R4 ;  /* 0x0000000400057305 */ /* 0x0000a4000021f000 */
[----:B0-----:R-:W-:Y:S01]  /*0150*/  HFMA2 R4, -RZ, RZ, 0, 0 ;  /* 0x00000000ff047431 */ /* 0x001fe200000001ff */
[----:B--2---:R-:W-:-:S05]  /*0160*/  IADD3 R3, PT, PT, RZ, -R5, RZ ;  /* 0x80000005ff037210 */ /* 0x004fca0007ffe0ff */
[----:B------:R-:W-:-:S04]  /*0170*/  IMAD R3, R3, R2, RZ ;  /* 0x0000000203037224 */ /* 0x000fc800078e02ff */
[----:B------:R-:W-:-:S06]  /*0180*/  IMAD.HI.U32 R6, R5, R3, R4 ;  /* 0x0000000305067227 */ /* 0x000fcc00078e0004 */
[----:B------:R-:W-:-:S05]  /*0190*/  IMAD.HI.U32 R3, R6, R7, RZ ;  /* 0x0000000706037227 */ /* 0x000fca00078e00ff */
[----:B------:R-:W-:-:S05]  /*01a0*/  IADD3 R5, PT, PT, -R3, RZ, RZ ;  /* 0x000000ff03057210 */ /* 0x000fca0007ffe1ff */
[----:B------:R-:W-:-:S05]  /*01b0*/  IMAD R5, R2, R5, R7 ;  /* 0x0000000502057224 */ /* 0x000fca00078e0207 */
[----:B------:R-:W-:-:S13]  /*01c0*/  ISETP.GE.U32.AND P0, PT, R5, R2, PT ;  /* 0x000000020500720c */ /* 0x000fda0003f06070 */
[-C--:B------:R-:W-:Y:S02]  /*01d0*/  @P0 IADD3 R5, PT, PT, R5, -R2.reuse, RZ ;  /* 0x8000000205050210 */ /* 0x080fe40007ffe0ff */
[----:B------:R-:W-:Y:S02]  /*01e0*/  @P0 IADD3 R3, PT, PT, R3, 0x1, RZ ;  /* 0x0000000103030810 */ /* 0x000fe40007ffe0ff */
[----:B------:R-:W-:Y:S02]  /*01f0*/  ISETP.GE.U32.AND P1, PT, R5, R2, PT ;  /* 0x000000020500720c */ /* 0x000fe40003f26070 */
[----:B------:R-:W0:Y:S11]  /*0200*/  LDC.64 R4, c[0x0][0x388] ;  /* 0x0000e200ff047b82 */ /* 0x000e360000000a00 */
[----:B------:R-:W-:-:S02]  /*0210*/  @P1 IADD3 R3, PT, PT, R3, 0x1, RZ ;  /* 0x0000000103031810 */ /* 0x000fc40007ffe0ff */
[----:B------:R-:W-:-:S05]  /*0220*/  @!P2 LOP3.LUT R3, RZ, R2, RZ, 0x33, !PT ;  /* 0x00000002ff03a212 */ /* 0x000fca00078e33ff */
[CC--:B------:R-:W-:Y:S02]  /*0230*/  IMAD R0, R3.reuse, R2.reuse, R2 ;  /* 0x0000000203007224 */ /* 0x0c0fe400078e0202 */
[----:B------:R-:W-:-:S05]  /*0240*/  IMAD R3, R3, R2, -R7 ;  /* 0x0000000203037224 */ /* 0x000fca00078e0a07 */
[----:B------:R-:W-:Y:S02]  /*0250*/  IADD3 R0, PT, PT, R0, R3, RZ ;  /* 0x0000000300007210 */ /* 0x000fe40007ffe0ff */
[----:B------:R-:W-:-:S05]  /*0260*/  MOV R3, 0x3 ;  /* 0x0000000300037802 */ /* 0x000fca0000000f00 */
[----:B------:R-:W-:-:S04]  /*0270*/  IMAD R3, R0, R3, -0x3 ;  /* 0xfffffffd00037424 */ /* 0x000fc800078e0203 */
[----:B0-----:R-:W-:Y:S02]  /*0280*/  IMAD.WIDE R2, R3, 0x4, R4 ;  /* 0x0000000403027825 */ /* 0x001fe400078e0204 */
[----:B------:R-:W0:Y:S03]  /*0290*/  LDC.64 R4, c[0x0][0x380] ;  /* 0x0000e000ff047b82 */ /* 0x000e260000000a00 */
[----:B-1----:R-:W2:Y:S01]  /*02a0*/  LDG.E R9, desc[UR4][R2.64] ;  /* 0x0000000402097981 */ /* 0x002ea2000c1e1900 */
[----:B------:R-:W-:-:S04]  /*02b0*/  IMAD R7, R7, 0x3, RZ ;  /* 0x0000000307077824 */ /* 0x000fc800078e02ff */
[----:B0-----:R-:W-:-:S05]  /*02c0*/  IMAD.WIDE R4, R7, 0x4, R4 ;  /* 0x0000000407047825 */ /* 0x001fca00078e0204 */
[----:B--2---:R-:W-:Y:S04]  /*02d0*/  STG.E desc[UR4][R4.64], R9 ;  /* 0x0000000904007986 */ /* 0x004fe8000c101904 */
[----:B------:R-:W2:Y:S04]  /*02e0*/  LDG.E R7, desc[UR4][R2.64+0x4] ;  /* 0x0000040402077981 */ /* 0x000ea8000c1e1900 */
[----:B--2---:R-:W-:Y:S04]  /*02f0*/  STG.E desc[UR4][R4.64+0x4], R7 ;  /* 0x0000040704007986 */ /* 0x004fe8000c101904 */
[----:B------:R-:W2:Y:S04]  /*0300*/  LDG.E R11, desc[UR4][R2.64+0x8] ;  /* 0x00000804020b7981 */ /* 0x000ea8000c1e1900 */
[----:B--2---:R-:W-:Y:S01]  /*0310*/  STG.E desc[UR4][R4.64+0x8], R11 ;  /* 0x0000080b04007986 */ /* 0x004fe2000c101904 */
[----:B------:R-:W-:Y:S05]  /*0320*/  EXIT ;  /* 0x000000000000794d */ /* 0x000fea0003800000 */
.L_x_14:
        /* <DEDUP_REMOVED lines=13> */
.L_x_22:


//--------------------- .text._Z11kernel_greyPjj  --------------------------
	.section	.text._Z11kernel_greyPjj,"ax",@progbits
	.align	128
        .global         _Z11kernel_greyPjj
        .type           _Z11kernel_greyPjj,@function
        .size           _Z11kernel_greyPjj,(.L_x_23 - _Z11kernel_greyPjj)
        .other          _Z11kernel_greyPjj,@"STO_CUDA_ENTRY STV_DEFAULT"
_Z11kernel_greyPjj:
.text._Z11kernel_greyPjj:
[----:B------:R-:W-:Y:S01]  /*0000*/  LDC R1, c[0x0][0x37c] ;  /* 0x0000df00ff017b82 */ /* 0x000fe20000000800 */
[----:B------:R-:W0:Y:S07]  /*0010*/  S2R R5, SR_TID.Y ;  /* 0x0000000000057919 */ /* 0x000e2e0000002200 */
[----:B------:R-:W-:Y:S01]  /*0020*/  S2UR UR4, SR_CTAID.X ;  /* 0x00000000000479c3 */ /* 0x000fe20000002500 */
[----:B------:R-:W1:Y:S01]  /*0030*/  LDCU UR6, c[0x0][0x370] ;  /* 0x00006e00ff0677ac */ /* 0x000e620008000800 */
[----:B------:R-:W2:Y:S01]  /*0040*/  S2R R3, SR_TID.X ;  /* 0x0000000000037919 */ /* 0x000ea20000002100 */
[----:B------:R-:W2:Y:S05]  /*0050*/  LDCU UR7, c[0x0][0x360] ;  /* 0x00006c00ff0777ac */ /* 0x000eaa0008000800 */
[----:B------:R-:W1:Y:S01]  /*0060*/  S2UR UR5, SR_CTAID.Y ;  /* 0x00000000000579c3 */ /* 0x000e620000002600 */
[----:B------:R-:W3:Y:S07]  /*0070*/  LDCU UR8, c[0x0][0x388] ;  /* 0x00007100ff0877ac */ /* 0x000eee0008000800 */
[----:B------:R-:W0:Y:S01]  /*0080*/  LDC R0, c[0x0][0x364] ;  /* 0x0000d900ff007b82 */ /* 0x000e220000000800 */
[----:B-1----:R-:W-:-:S06]  /*0090*/  UIMAD UR4, UR5, UR6, UR4 ;  /* 0x00000006050472a4 */ /* 0x002fcc000f8e0204 */
[----:B0-----:R-:W-:-:S04]  /*00a0*/  IMAD R0, R0, UR4, R5 ;  /* 0x0000000400007c24 */ /* 0x001fc8000f8e0205 */
[----:B--2---:R-:W-:-:S05]  /*00b0*/  IMAD R0, R0, UR7, R3 ;  /* 0x0000000700007c24 */ /* 0x004fca000f8e0203 */
[----:B---3--:R-:W-:-:S13]  /*00c0*/  ISETP.GE.U32.AND P0, PT, R0, UR8, PT ;  /* 0x0000000800007c0c */ /* 0x008fda000bf06070 */
[----:B------:R-:W-:Y:S05]  /*00d0*/  @P0 EXIT ;  /* 0x000000000000094d */ /* 0x000fea0003800000 */
[----:B------:R-:W0:Y:S01]  /*00e0*/  LDC.64 R2, c[0x0][0x380] ;  /* 0x0000e000ff027b82 */ /* 0x000e220000000a00 */
[----:B------:R-:W1:Y:S01]  /*00f0*/  LDCU.64 UR4, c[0x0][0x358] ;  /* 0x00006b00ff0477ac */ /* 0x000e620008000a00 */
[----:B------:R-:W-:-:S05]  /*0100*/  LEA R5, R0, R0, 0x1 ;  /* 0x0000000000057211 */ /* 0x000fca00078e08ff */
[----:B0-----:R-:W-:-:S05]  /*0110*/  IMAD.WIDE R2, R5, 0x4, R2 ;  /* 0x0000000405027825 */ /* 0x001fca00078e0202 */
[----:B-1----:R-:W2:Y:S04]  /*0120*/  LDG.E R10, desc[UR4][R2.64+0x4] ;  /* 0x00000404020a7981 */ /* 0x002ea8000c1e1900 */
[----:B------:R-:W3:Y:S04]  /*0130*/  LDG.E R0, desc[UR4][R2.64] ;  /* 0x0000000402007981 */ /* 0x000ee8000c1e1900 */
[----:B------:R-:W4:Y:S01]  /*0140*/  LDG.E R8, desc[UR4][R2.64+0x8] ;  /* 0x0000080402087981 */ /* 0x000f22000c1e1900 */
[----:B------:R-:W-:Y:S01]  /*0150*/  UMOV UR6, 0x39581062 ;  /* 0x3958106200067882 */ /* 0x000fe20000000000 */
[----:B------:R-:W-:Y:S01]  /*0160*/  UMOV UR7, 0x3fe2c8b4 ;  /* 0x3fe2c8b400077882 */ /* 0x000fe20000000000 */
[----:B--2---:R-:W0:Y:S08]  /*0170*/  I2F.F64.U32 R6, R10 ;  /* 0x0000000a00067312 */ /* 0x004e300000201800 */
[----:B---3--:R-:W1:Y:S01]  /*0180*/  I2F.F64.U32 R4, R0 ;  /* 0x0000000000047312 */ /* 0x008e620000201800 */
[----:B0-----:R-:W-:-:S07]  /*0190*/  DMUL R6, R6, UR6 ;  /* 0x0000000606067c28 */ /* 0x001fce0008000000 */
[----:B----4-:R-:W0:Y:S01]  /*01a0*/  I2F.F64.U32 R8, R8 ;  /* 0x0000000800087312 */ /* 0x010e220000201800 */
[----:B------:R-:W-:Y:S01]  /*01b0*/  UMOV UR6, 0xe5604189 ;  /* 0xe560418900067882 */ /* 0x000fe20000000000 */
[----:B------:R-:W-:Y:S02]  /*01c0*/  UMOV UR7, 0x3fd322d0 ;  /* 0x3fd322d000077882 */ /* 0x000fe40000000000 */
[----:B-1----:R-:W-:Y:S01]  /*01d0*/  DFMA R4, R4, UR6, R6 ;  /* 0x0000000604047c2b */ /* 0x002fe20008000006 */
[----:B------:R-:W-:Y:S01]  /*01e0*/  UMOV UR6, 0x9fbe76c9 ;  /* 0x9fbe76c900067882 */ /* 0x000fe20000000000 */
[----:B------:R-:W-:-:S06]  /*01f0*/  UMOV UR7, 0x3fbd2f1a ;  /* 0x3fbd2f1a00077882 */ /* 0x000fcc0000000000 */
[----:B0-----:R-:W-:-:S10]  /*0200*/  DFMA R4, R8, UR6, R4 ;  /* 0x0000000608047c2b */ /* 0x001fd40008000004 */
[----:B------:R-:W0:Y:S02]  /*0210*/  F2I.F64.TRUNC R5, R4 ;  /* 0x0000000400057311 */ /* 0x000e24000030d100 */
[----:B0-----:R-:W-:Y:S04]  /*0220*/  STG.E desc[UR4][R2.64], R5 ;  /* 0x0000000502007986 */ /* 0x001fe8000c101904 */
[----:B------:R-:W-:Y:S04]  /*0230*/  STG.E desc[UR4][R2.64+0x4], R5 ;  /* 0x0000040502007986 */ /* 0x000fe8000c101904 */
[----:B------:R-:W-:Y:S01]  /*0240*/  STG.E desc[UR4][R2.64+0x8], R5 ;  /* 0x0000080502007986 */ /* 0x000fe2000c101904 */
[----:B------:R-:W-:Y:S05]  /*0250*/  EXIT ;  /* 0x000000000000794d */ /* 0x000fea0003800000 */
.L_x_15:
        /* <DEDUP_REMOVED lines=10> */
.L_x_23:


//--------------------- .text._Z11kernel_sat1Pjij --------------------------
	.section	.text._Z11kernel_sat1Pjij,"ax",@progbits
	.align	128
        .global         _Z11kernel_sat1Pjij
        .type           _Z11kernel_sat1Pjij,@function
        .size           _Z11kernel_sat1Pjij,(.L_x_24 - _Z11kernel_sat1Pjij)
        .other          _Z11kernel_sat1Pjij,@"STO_CUDA_ENTRY STV_DEFAULT"
_Z11kernel_sat1Pjij:
.text._Z11kernel_sat1Pjij:
        /* <DEDUP_REMOVED lines=14> */
[----:B------:R-:W0:Y:S01]  /*00e0*/  LDC R5, c[0x0][0x388] ;  /* 0x0000e200ff057b82 */ /* 0x000e220000000800 */
[----:B------:R-:W1:Y:S01]  /*00f0*/  LDCU.64 UR4, c[0x0][0x358] ;  /* 0x00006b00ff0477ac */ /* 0x000e620008000a00 */
[----:B------:R-:W-:-:S06]  /*0100*/  HFMA2 R7, -RZ, RZ, 0, 1.5199184417724609375e-05 ;  /* 0x000000ffff077431 */ /* 0x000fcc00000001ff */
[----:B------:R-:W2:Y:S01]  /*0110*/  LDC.64 R2, c[0x0][0x380] ;  /* 0x0000e000ff027b82 */ /* 0x000ea20000000a00 */
[----:B0-----:R-:W-:-:S05]  /*0120*/  IMAD.HI R4, R5, 0x55555556, RZ ;  /* 0x5555555605047827 */ /* 0x001fca00078e02ff */
[----:B------:R-:W-:-:S05]  /*0130*/  LEA.HI R4, R4, R4, RZ, 0x1 ;  /* 0x0000000404047211 */ /* 0x000fca00078f08ff */
[----:B------:R-:W-:-:S04]  /*0140*/  IMAD R5, R4, -0x3, R5 ;  /* 0xfffffffd04057824 */ /* 0x000fc800078e0205 */
[----:B------:R-:W-:-:S04]  /*0150*/  IMAD R5, R0, 0x3, R5 ;  /* 0x0000000300057824 */ /* 0x000fc800078e0205 */
[----:B--2---:R-:W-:-:S05]  /*0160*/  IMAD.WIDE R2, R5, 0x4, R2 ;  /* 0x0000000405027825 */ /* 0x004fca00078e0202 */
[----:B-1----:R-:W-:Y:S01]  /*0170*/  STG.E desc[UR4][R2.64], R7 ;  /* 0x0000000702007986 */ /* 0x002fe2000c101904 */
[----:B------:R-:W-:Y:S05]  /*0180*/  EXIT ;  /* 0x000000000000794d */ /* 0x000fea0003800000 */
.L_x_16:
        /* <DEDUP_REMOVED lines=15> */
.L_x_24:


//--------------------- .nv.shared._Z16kernel_reductionPjS_jj --------------------------
	.section	.nv.shared._Z16kernel_reductionPjS_jj,"aw",@nobits
	.sectionflags	@""
	.align	16
	.zero		1024


//--------------------- .nv.shared.reserved.0     --------------------------
	.section	.nv.shared.reserved.0,"aw",@nobits
	.weak		__nv_reservedSMEM_offset_0_alias
	.size		__nv_reservedSMEM_offset_0_alias, 0, 64
	.other		__nv_reservedSMEM_offset_0_alias,@"STO_CUDA_RESERVED_SHARED STV_DEFAULT"
__nv_reservedSMEM_offset_0_alias:
	.zero		0
	.zero		64


//--------------------- .nv.shared._Z12kernel_sobelPjS_jjPi --------------------------
	.section	.nv.shared._Z12kernel_sobelPjS_jjPi,"aw",@nobits
	.sectionflags	@""
	.align	16
.nv.shared._Z12kernel_sobelPjS_jjPi:
	.zero		1072


//--------------------- .nv.shared._Z22kernel_convolution_rgbPjS_jjPfj --------------------------
	.section	.nv.shared._Z22kernel_convolution_rgbPjS_jjPfj,"aw",@nobits
	.sectionflags	@""
	.align	16
	.zero		1024


//--------------------- .nv.shared._Z11kernel_blurPjS_jj --------------------------
	.section	.nv.shared._Z11kernel_blurPjS_jj,"aw",@nobits
	.sectionflags	@""
	.align	16
	.zero		1024


//--------------------- .nv.shared._Z14kernel_hmirrorPjS_jj --------------------------
	.section	.nv.shared._Z14kernel_hmirrorPjS_jj,"aw",@nobits
	.sectionflags	@""
	.align	16
	.zero		1024


//--------------------- .nv.shared._Z11kernel_greyPjj --------------------------
	.section	.nv.shared._Z11kernel_greyPjj,"aw",@nobits
	.sectionflags	@""
	.align	16
	.zero		1024


//--------------------- .nv.shared._Z11kernel_sat1Pjij --------------------------
	.section	.nv.shared._Z11kernel_sat1Pjij,"aw",@nobits
	.sectionflags	@""
	.align	16
	.zero		1024


//--------------------- .nv.constant0._Z16kernel_reductionPjS_jj --------------------------
	.section	.nv.constant0._Z16kernel_reductionPjS_jj,"a",@progbits
	.sectionflags	@""
	.align	4
.nv.constant0._Z16kernel_reductionPjS_jj:
	.zero		920


//--------------------- .nv.constant0._Z12kernel_sobelPjS_jjPi --------------------------
	.section	.nv.constant0._Z12kernel_sobelPjS_jjPi,"a",@progbits
	.sectionflags	@""
	.align	4
.nv.constant0._Z12kernel_sobelPjS_jjPi:
	.zero		928


//--------------------- .nv.constant0._Z22kernel_convolution_rgbPjS_jjPfj --------------------------
	.section	.nv.constant0._Z22kernel_convolution_rgbPjS_jjPfj,"a",@progbits
	.sectionflags	@""
	.align	4
.nv.constant0._Z22kernel_convolution_rgbPjS_jjPfj:
	.zero		932


//--------------------- .nv.constant0._Z11kernel_blurPjS_jj --------------------------
	.section	.nv.constant0._Z11kernel_blurPjS_jj,"a",@progbits
	.sectionflags	@""
	.align	4
.nv.constant0._Z11kernel_blurPjS_jj:
	.zero		920


//--------------------- .nv.constant0._Z14kernel_hmirrorPjS_jj --------------------------
	.section	.nv.constant0._Z14kernel_hmirrorPjS_jj,"a",@progbits
	.sectionflags	@""
	.align	4
.nv.constant0._Z14kernel_hmirrorPjS_jj:
	.zero		920


//--------------------- .nv.constant0._Z11kernel_greyPjj --------------------------
	.section	.nv.constant0._Z11kernel_greyPjj,"a",@progbits
	.sectionflags	@""
	.align	4
.nv.constant0._Z11kernel_greyPjj:
	.zero		908


//--------------------- .nv.constant0._Z11kernel_sat1Pjij --------------------------
	.section	.nv.constant0._Z11kernel_sat1Pjij,"a",@progbits
	.sectionflags	@""
	.align	4
.nv.constant0._Z11kernel_sat1Pjij:
	.zero		912


//--------------------- SYMBOLS --------------------------

	.type		.nv.reservedSmem.offset0,@object
	.size		.nv.reservedSmem.offset0,0x4
	.type		.nv.reservedSmem.cap,@object
	.size		.nv.reservedSmem.cap,0x4
